// auto-generated by cutlass_sweep.sparse_gemm — config: {"arch": "sm_90", "cluster_m": 1, "cluster_n": 1, "dtype": "int8", "tile_k": 128, "tile_m": 128, "tile_n": 256}
#include "cutlass/cutlass.h"
#include "cutlass/gemm/collective/collective_builder.hpp"
#include "cutlass/gemm/device/gemm_universal_adapter.h"
#include "cutlass/gemm/kernel/gemm_universal.hpp"
#include "cutlass/epilogue/collective/collective_builder.hpp"

using Elem = int8_t;
using Acc  = int32_t;
using TileShape    = cute::Shape<cute::_128, cute::_256, cute::_128>;
using ClusterShape = cute::Shape<cute::_1, cute::_1, cute::_1>;

using CollectiveEpilogue = typename cutlass::epilogue::collective::CollectiveBuilder<
    cutlass::arch::Sm90, cutlass::arch::OpClassSparseTensorOp,
    TileShape, ClusterShape,
    cutlass::epilogue::collective::EpilogueTileAuto,
    Acc, Acc,
    Acc, cutlass::layout::ColumnMajor, 128 / cutlass::sizeof_bits<Acc>::value,
    Acc, cutlass::layout::ColumnMajor, 128 / cutlass::sizeof_bits<Acc>::value,
    cutlass::epilogue::collective::EpilogueScheduleAuto
  >::CollectiveOp;

using CollectiveMainloop = typename cutlass::gemm::collective::CollectiveBuilder<
    cutlass::arch::Sm90, cutlass::arch::OpClassSparseTensorOp,
    Elem, cutlass::layout::RowMajor, 128 / cutlass::sizeof_bits<Elem>::value,
    Elem, cutlass::layout::ColumnMajor, 128 / cutlass::sizeof_bits<Elem>::value,
    Acc,
    TileShape, ClusterShape,
    cutlass::gemm::collective::StageCountAutoCarveout<static_cast<int>(sizeof(typename CollectiveEpilogue::SharedStorage))>,
    cutlass::gemm::collective::KernelScheduleAuto
  >::CollectiveOp;

using GemmKernel = cutlass::gemm::kernel::GemmUniversal<
    cute::Shape<int,int,int,int>,
    CollectiveMainloop,
    CollectiveEpilogue
>;
using Gemm = cutlass::gemm::device::GemmUniversalAdapter<GemmKernel>;

auto* _anchor = &cutlass::device_kernel<GemmKernel>;


// ===== COMPILED SASS (sm_90a) =====

	.target	sm_90a

	.elftype	@"ET_EXEC"


//--------------------- .note.nv.tkinfo           --------------------------
	.section	.note.nv.tkinfo,"",@"SHT_NOTE"
	.sectionflags	@"SHF_NOTE_NV_TKINFO"
	.tkinfo
        /*0018*/ 	.word	0x00000002
        /*0030*/ 	.string	""
        /*0030*/ 	.string	"ptxas"
        /*0030*/ 	.string	"Cuda compilation tools, release 13.0, V13.0.88"
        /*0030*/ 	.string	"Build cuda_13.0.r13.0/compiler.36424714_0"
        /*0030*/ 	.string	"-arch sm_90a -m 64 "



//--------------------- .note.nv.cuinfo           --------------------------
	.section	.note.nv.cuinfo,"",@"SHT_NOTE"
	.sectionflags	@"SHF_NOTE_NV_CUINFO"
        /*0018*/ 	.short	0x0002
        /*001a*/ 	.short	0x005a
        /*001c*/ 	.short	0x0082
	.zero		2


//--------------------- .nv.info                  --------------------------
	.section	.nv.info,"",@"SHT_CUDA_INFO"
	.align	4


	//----- nvinfo : EIATTR_REGCOUNT
	.align		4
        /*0000*/ 	.byte	0x04, 0x2f
        /*0002*/ 	.short	(.L_12 - .L_11)
	.align		4
.L_11:
        /*0004*/ 	.word	index@(_ZN7cutlass13device_kernelINS_4gemm6kernel13GemmUniversalIN4cute5tupleIJiiiiEEENS1_10collective13CollectiveMmaINS1_40MainloopSm90TmaGmmaWarpSpecializedSparseILi5ENS5_IJNS4_1CILi1EEESB_SB_EEENS1_35KernelTmaWarpSpecializedCooperativeEEENS5_IJNSA_ILi128EEENSA_ILi256EEESF_EEEaNS5_IJNS4_6LayoutINS5_IJiNS5_IJNSA_ILi2EEEiEEEiEEENS5_IJlNS5_IJSB_SJ_EEElEEEEENSI_INS5_IJNS5_IJNSA_ILi64EEEiEEENS5_IJSF_iEEEiEEENS5_IJNS5_IJSF_NSA_ILi8192EEEEEENS5_IJSB_lEEElEEEEEEEEaNS5_IJlSB_lEEENS4_8TiledMMAINS4_8MMA_AtomIJNS4_4SM904GMMA6SPARSE28GMMA_64x256x64_S32S8S8_SS_TNILNS13_9SparseSelE0EEEEEENSI_INS5_IJSJ_SB_SB_EEENS5_IJSB_NSA_ILi0EEES1A_EEEEENS5_IJNS4_10UnderscoreES1D_S1D_EEEEENS4_13SM90_TMA_LOADENS4_14ComposedLayoutINS4_7SwizzleILi2ELi4ELi3EEENS4_25smem_sparse_ptr_flag_bitsILi2ELi8EEENSI_INS5_IJNS5_IJSB_NSA_ILi8EEEEEENS5_IJSJ_SP_EEEEEENS5_IJNS5_IJS1A_SF_EEESM_EEEEEEEvNS4_8identityES1G_NS1H_INS1I_ILi3ELi4ELi3EEENS4_18smem_ptr_flag_bitsILi8EEENSI_INS5_IJS1M_SF_EEENS5_IJSF_SB_EEEEEEEvS1U_EENS_8epilogue10collective6detail29Sm90TmaWarpSpecializedAdapterINS24_15DefaultEpilogueIiNS5_IJSB_llEEES28_NS23_6thread17LinearCombinationIiLi1EiiLNS29_9ScaleType4KindE0ELNS_15FloatRoundStyleE2EiEENS1_15EpilogueDefaultEEEEEvvEEEEvNT_6ParamsE)
        /*0008*/ 	.word	0x000000a8


	//----- nvinfo : EIATTR_FRAME_SIZE
	.align		4
.L_12:
        /*000c*/ 	.byte	0x04, 0x11
        /*000e*/ 	.short	(.L_14 - .L_13)
	.align		4
.L_13:
        /*0010*/ 	.word	index@(_ZN7cutlass13device_kernelINS_4gemm6kernel13GemmUniversalIN4cute5tupleIJiiiiEEENS1_10collective13CollectiveMmaINS1_40MainloopSm90TmaGmmaWarpSpecializedSparseILi5ENS5_IJNS4_1CILi1EEESB_SB_EEENS1_35KernelTmaWarpSpecializedCooperativeEEENS5_IJNSA_ILi128EEENSA_ILi256EEESF_EEEaNS5_IJNS4_6LayoutINS5_IJiNS5_IJNSA_ILi2EEEiEEEiEEENS5_IJlNS5_IJSB_SJ_EEElEEEEENSI_INS5_IJNS5_IJNSA_ILi64EEEiEEENS5_IJSF_iEEEiEEENS5_IJNS5_IJSF_NSA_ILi8192EEEEEENS5_IJSB_lEEElEEEEEEEEaNS5_IJlSB_lEEENS4_8TiledMMAINS4_8MMA_AtomIJNS4_4SM904GMMA6SPARSE28GMMA_64x256x64_S32S8S8_SS_TNILNS13_9SparseSelE0EEEEEENSI_INS5_IJSJ_SB_SB_EEENS5_IJSB_NSA_ILi0EEES1A_EEEEENS5_IJNS4_10UnderscoreES1D_S1D_EEEEENS4_13SM90_TMA_LOADENS4_14ComposedLayoutINS4_7SwizzleILi2ELi4ELi3EEENS4_25smem_sparse_ptr_flag_bitsILi2ELi8EEENSI_INS5_IJNS5_IJSB_NSA_ILi8EEEEEENS5_IJSJ_SP_EEEEEENS5_IJNS5_IJS1A_SF_EEESM_EEEEEEEvNS4_8identityES1G_NS1H_INS1I_ILi3ELi4ELi3EEENS4_18smem_ptr_flag_bitsILi8EEENSI_INS5_IJS1M_SF_EEENS5_IJSF_SB_EEEEEEEvS1U_EENS_8epilogue10collective6detail29Sm90TmaWarpSpecializedAdapterINS24_15DefaultEpilogueIiNS5_IJSB_llEEES28_NS23_6thread17LinearCombinationIiLi1EiiLNS29_9ScaleType4KindE0ELNS_15FloatRoundStyleE2EiEENS1_15EpilogueDefaultEEEEEvvEEEEvNT_6ParamsE)
        /*0014*/ 	.word	0x00000000


	//----- nvinfo : EIATTR_MIN_STACK_SIZE
	.align		4
.L_14:
        /*0018*/ 	.byte	0x04, 0x12
        /*001a*/ 	.short	(.L_16 - .L_15)
	.align		4
.L_15:
        /*001c*/ 	.word	index@(_ZN7cutlass13device_kernelINS_4gemm6kernel13GemmUniversalIN4cute5tupleIJiiiiEEENS1_10collective13CollectiveMmaINS1_40MainloopSm90TmaGmmaWarpSpecializedSparseILi5ENS5_IJNS4_1CILi1EEESB_SB_EEENS1_35KernelTmaWarpSpecializedCooperativeEEENS5_IJNSA_ILi128EEENSA_ILi256EEESF_EEEaNS5_IJNS4_6LayoutINS5_IJiNS5_IJNSA_ILi2EEEiEEEiEEENS5_IJlNS5_IJSB_SJ_EEElEEEEENSI_INS5_IJNS5_IJNSA_ILi64EEEiEEENS5_IJSF_iEEEiEEENS5_IJNS5_IJSF_NSA_ILi8192EEEEEENS5_IJSB_lEEElEEEEEEEEaNS5_IJlSB_lEEENS4_8TiledMMAINS4_8MMA_AtomIJNS4_4SM904GMMA6SPARSE28GMMA_64x256x64_S32S8S8_SS_TNILNS13_9SparseSelE0EEEEEENSI_INS5_IJSJ_SB_SB_EEENS5_IJSB_NSA_ILi0EEES1A_EEEEENS5_IJNS4_10UnderscoreES1D_S1D_EEEEENS4_13SM90_TMA_LOADENS4_14ComposedLayoutINS4_7SwizzleILi2ELi4ELi3EEENS4_25smem_sparse_ptr_flag_bitsILi2ELi8EEENSI_INS5_IJNS5_IJSB_NSA_ILi8EEEEEENS5_IJSJ_SP_EEEEEENS5_IJNS5_IJS1A_SF_EEESM_EEEEEEEvNS4_8identityES1G_NS1H_INS1I_ILi3ELi4ELi3EEENS4_18smem_ptr_flag_bitsILi8EEENSI_INS5_IJS1M_SF_EEENS5_IJSF_SB_EEEEEEEvS1U_EENS_8epilogue10collective6detail29Sm90TmaWarpSpecializedAdapterINS24_15DefaultEpilogueIiNS5_IJSB_llEEES28_NS23_6thread17LinearCombinationIiLi1EiiLNS29_9ScaleType4KindE0ELNS_15FloatRoundStyleE2EiEENS1_15EpilogueDefaultEEEEEvvEEEEvNT_6ParamsE)
        /*0020*/ 	.word	0x00000000
.L_16:


//--------------------- .nv.compat                --------------------------
	.section	.nv.compat,"",@"SHT_CUDA_COMPAT_INFO"
	.align	4
        /*0000*/ 	.byte	0x02, 0x09, 0x01, 0x00, 0x02, 0x02, 0x04, 0x00, 0x02, 0x05, 0x05, 0x00, 0x03, 0x07, 0x01, 0x01
        /*0010*/ 	.byte	0x02, 0x03, 0x01, 0x00, 0x02, 0x06, 0x01, 0x00, 0x04, 0x0b, 0x08, 0x00, 0x00, 0x00, 0x00, 0x00
        /*0020*/ 	.byte	0x00, 0x00, 0x00, 0x00


//--------------------- .nv.info._ZN7cutlass13device_kernelINS_4gemm6kernel13GemmUniversalIN4cute5tupleIJiiiiEEENS1_10collective13CollectiveMmaINS1_40MainloopSm90TmaGmmaWarpSpecializedSparseILi5ENS5_IJNS4_1CILi1EEESB_SB_EEENS1_35KernelTmaWarpSpecializedCooperativeEEENS5_IJNSA_ILi128EEENSA_ILi256EEESF_EEEaNS5_IJNS4_6LayoutINS5_IJiNS5_IJNSA_ILi2EEEiEEEiEEENS5_IJlNS5_IJSB_SJ_EEElEEEEENSI_INS5_IJNS5_IJNSA_ILi64EEEiEEENS5_IJSF_iEEEiEEENS5_IJNS5_IJSF_NSA_ILi8192EEEEEENS5_IJSB_lEEElEEEEEEEEaNS5_IJlSB_lEEENS4_8TiledMMAINS4_8MMA_AtomIJNS4_4SM904GMMA6SPARSE28GMMA_64x256x64_S32S8S8_SS_TNILNS13_9SparseSelE0EEEEEENSI_INS5_IJSJ_SB_SB_EEENS5_IJSB_NSA_ILi0EEES1A_EEEEENS5_IJNS4_10UnderscoreES1D_S1D_EEEEENS4_13SM90_TMA_LOADENS4_14ComposedLayoutINS4_7SwizzleILi2ELi4ELi3EEENS4_25smem_sparse_ptr_flag_bitsILi2ELi8EEENSI_INS5_IJNS5_IJSB_NSA_ILi8EEEEEENS5_IJSJ_SP_EEEEEENS5_IJNS5_IJS1A_SF_EEESM_EEEEEEEvNS4_8identityES1G_NS1H_INS1I_ILi3ELi4ELi3EEENS4_18smem_ptr_flag_bitsILi8EEENSI_INS5_IJS1M_SF_EEENS5_IJSF_SB_EEEEEEEvS1U_EENS_8epilogue10collective6detail29Sm90TmaWarpSpecializedAdapterINS24_15DefaultEpilogueIiNS5_IJSB_llEEES28_NS23_6thread17LinearCombinationIiLi1EiiLNS29_9ScaleType4KindE0ELNS_15FloatRoundStyleE2EiEENS1_15EpilogueDefaultEEEEEvvEEEEvNT_6ParamsE --------------------------
	.section	.nv.info._ZN7cutlass13device_kernelINS_4gemm6kernel13GemmUniversalIN4cute5tupleIJiiiiEEENS1_10collective13CollectiveMmaINS1_40MainloopSm90TmaGmmaWarpSpecializedSparseILi5ENS5_IJNS4_1CILi1EEESB_SB_EEENS1_35KernelTmaWarpSpecializedCooperativeEEENS5_IJNSA_ILi128EEENSA_ILi256EEESF_EEEaNS5_IJNS4_6LayoutINS5_IJiNS5_IJNSA_ILi2EEEiEEEiEEENS5_IJlNS5_IJSB_SJ_EEElEEEEENSI_INS5_IJNS5_IJNSA_ILi64EEEiEEENS5_IJSF_iEEEiEEENS5_IJNS5_IJSF_NSA_ILi8192EEEEEENS5_IJSB_lEEElEEEEEEEEaNS5_IJlSB_lEEENS4_8TiledMMAINS4_8MMA_AtomIJNS4_4SM904GMMA6SPARSE28GMMA_64x256x64_S32S8S8_SS_TNILNS13_9SparseSelE0EEEEEENSI_INS5_IJSJ_SB_SB_EEENS5_IJSB_NSA_ILi0EEES1A_EEEEENS5_IJNS4_10UnderscoreES1D_S1D_EEEEENS4_13SM90_TMA_LOADENS4_14ComposedLayoutINS4_7SwizzleILi2ELi4ELi3EEENS4_25smem_sparse_ptr_flag_bitsILi2ELi8EEENSI_INS5_IJNS5_IJSB_NSA_ILi8EEEEEENS5_IJSJ_SP_EEEEEENS5_IJNS5_IJS1A_SF_EEESM_EEEEEEEvNS4_8identityES1G_NS1H_INS1I_ILi3ELi4ELi3EEENS4_18smem_ptr_flag_bitsILi8EEENSI_INS5_IJS1M_SF_EEENS5_IJSF_SB_EEEEEEEvS1U_EENS_8epilogue10collective6detail29Sm90TmaWarpSpecializedAdapterINS24_15DefaultEpilogueIiNS5_IJSB_llEEES28_NS23_6thread17LinearCombinationIiLi1EiiLNS29_9ScaleType4KindE0ELNS_15FloatRoundStyleE2EiEENS1_15EpilogueDefaultEEEEEvvEEEEvNT_6ParamsE,"",@"SHT_CUDA_INFO"
	.sectionflags	@""
	.align	4


	//----- nvinfo : EIATTR_CUDA_API_VERSION
	.align		4
        /*0000*/ 	.byte	0x04, 0x37
        /*0002*/ 	.short	(.L_18 - .L_17)
.L_17:
        /*0004*/ 	.word	0x00000082


	//----- nvinfo : EIATTR_KPARAM_INFO
	.align		4
.L_18:
        /*0008*/ 	.byte	0x04, 0x17
        /*000a*/ 	.short	(.L_20 - .L_19)
.L_19:
        /*000c*/ 	.word	0x00000000
        /*0010*/ 	.short	0x0000
        /*0012*/ 	.short	0x0070
        /*0014*/ 	.byte	0x00, 0xf0, 0x01, 0x14


	//----- nvinfo : EIATTR_SPARSE_MMA_MASK
	.align		4
.L_20:
        /*0018*/ 	.byte	0x03, 0x50
        /*001a*/ 	.short	0x0004


	//----- nvinfo : EIATTR_MAXREG_COUNT
	.align		4
        /*001c*/ 	.byte	0x03, 0x1b
        /*001e*/ 	.short	0x00a8


	//----- nvinfo : EIATTR_NUM_BARRIERS
	.align		4
        /*0020*/ 	.byte	0x02, 0x4c
        /*0022*/ 	.byte	0x01
	.zero		1


	//----- nvinfo : EIATTR_MERCURY_ISA_VERSION
	.align		4
        /*0024*/ 	.byte	0x03, 0x5f
        /*0026*/ 	.short	0x0101


	//----- nvinfo : EIATTR_INT_WARP_WIDE_INSTR_OFFSETS
	.align		4
        /*0028*/ 	.byte	0x04, 0x31
        /*002a*/ 	.short	(.L_22 - .L_21)


	//   ....[0]....
.L_21:
        /*002c*/ 	.word	0x00000410


	//   ....[1]....
        /*0030*/ 	.word	0x00000420


	//   ....[2]....
        /*0034*/ 	.word	0x00000520


	//----- nvinfo : EIATTR_COOP_GROUP_MASK_REGIDS
	.align		4
.L_22:
        /*0038*/ 	.byte	0x04, 0x29
        /*003a*/ 	.short	(.L_24 - .L_23)


	//   ....[0]....
.L_23:
        /*003c*/ 	.word	0xffffffff


	//   ....[1]....
        /*0040*/ 	.word	0xffffffff


	//   ....[2]....
        /*0044*/ 	.word	0xffffffff


	//   ....[3]....
        /*0048*/ 	.word	0xffffffff


	//   ....[4]....
        /*004c*/ 	.word	0xffffffff


	//----- nvinfo : EIATTR_COOP_GROUP_INSTR_OFFSETS
	.align		4
.L_24:
        /*0050*/ 	.byte	0x04, 0x28
        /*0052*/ 	.short	(.L_26 - .L_25)


	//   ....[0]....
.L_25:
        /*0054*/ 	.word	0x00000060


	//   ....[1]....
        /*0058*/ 	.word	0x00000070


	//   ....[2]....
        /*005c*/ 	.word	0x00000160


	//   ....[3]....
        /*0060*/ 	.word	0x00000310


	//   ....[4]....
        /*0064*/ 	.word	0x00001000


	//----- nvinfo : EIATTR_REG_RECONFIG
	.align		4
.L_26:
        /*0068*/ 	.byte	0x01, 0x54
	.zero		2


	//----- nvinfo : EIATTR_MBARRIER_INSTR_OFFSETS
	.align		4
        /*006c*/ 	.byte	0x04, 0x39
        /*006e*/ 	.short	(.L_28 - .L_27)


	//   ....[0]....
.L_27:
        /*0070*/ 	.word	0x00000260
        /*0074*/ 	.word	0x000000ff
        /*0078*/ 	.word	0x00000000
        /*007c*/ 	.short	0x0100
        /*007e*/ 	.byte	0x08
	.zero		1


	//   ....[1]....
        /*0080*/ 	.word	0x00000270
        /*0084*/ 	.word	0x000000ff
        /*0088*/ 	.word	0x00000028
        /*008c*/ 	.short	0x0100
        /*008e*/ 	.byte	0x08
	.zero		1


	//   ....[2]....
        /*0090*/ 	.word	0x00000280
        /*0094*/ 	.word	0x000000ff
        /*0098*/ 	.word	0x00000008
        /*009c*/ 	.short	0x0100
        /*009e*/ 	.byte	0x08
	.zero		1


	//   ....[3]....
        /*00a0*/ 	.word	0x00000290
        /*00a4*/ 	.word	0x000000ff
        /*00a8*/ 	.word	0x00000030
        /*00ac*/ 	.short	0x0100
        /*00ae*/ 	.byte	0x08
	.zero		1


	//   ....[4]....
        /*00b0*/ 	.word	0x000002a0
        /*00b4*/ 	.word	0x000000ff
        /*00b8*/ 	.word	0x00000010
        /*00bc*/ 	.short	0x0100
        /*00be*/ 	.byte	0x08
	.zero		1


	//   ....[5]....
        /*00c0*/ 	.word	0x000002b0
        /*00c4*/ 	.word	0x000000ff
        /*00c8*/ 	.word	0x00000038
        /*00cc*/ 	.short	0x0100
        /*00ce*/ 	.byte	0x08
	.zero		1


	//   ....[6]....
        /*00d0*/ 	.word	0x000002c0
        /*00d4*/ 	.word	0x000000ff
        /*00d8*/ 	.word	0x00000018
        /*00dc*/ 	.short	0x0100
        /*00de*/ 	.byte	0x08
	.zero		1


	//   ....[7]....
        /*00e0*/ 	.word	0x000002d0
        /*00e4*/ 	.word	0x000000ff
        /*00e8*/ 	.word	0x00000040
        /*00ec*/ 	.short	0x0100
        /*00ee*/ 	.byte	0x08
	.zero		1


	//   ....[8]....
        /*00f0*/ 	.word	0x000002e0
        /*00f4*/ 	.word	0x000000ff
        /*00f8*/ 	.word	0x00000020
        /*00fc*/ 	.short	0x0100
        /*00fe*/ 	.byte	0x08
	.zero		1


	//   ....[9]....
        /*0100*/ 	.word	0x000002f0
        /*0104*/ 	.word	0x000000ff
        /*0108*/ 	.word	0x00000048
        /*010c*/ 	.short	0x0100
        /*010e*/ 	.byte	0x08
	.zero		1


	//   ....[10]....
        /*0110*/ 	.word	0x00000580
        /*0114*/ 	.word	0x000000ff
        /*0118*/ 	.word	0x00000060
        /*011c*/ 	.short	0x0100
        /*011e*/ 	.byte	0x06
	.zero		1


	//   ....[11]....
        /*0120*/ 	.word	0x000005d0
        /*0124*/ 	.word	0x000000ff
        /*0128*/ 	.word	0x00000068
        /*012c*/ 	.short	0x0100
        /*012e*/ 	.byte	0x06
	.zero		1


	//   ....[12]....
        /*0130*/ 	.word	0x00001540
        /*0134*/ 	.word	0x000000ff
        /*0138*/ 	.word	0x00000000
        /*013c*/ 	.short	0x010a
        /*013e*/ 	.byte	0x08
	.zero		1


	//   ....[13]....
        /*0140*/ 	.word	0x000015f0
        /*0144*/ 	.word	0x000000ff
        /*0148*/ 	.word	0x00000000
        /*014c*/ 	.short	0x010a
        /*014e*/ 	.byte	0x08
	.zero		1


	//   ....[14]....
        /*0150*/ 	.word	0x000017e0
        /*0154*/ 	.word	0x000000ff
        /*0158*/ 	.word	0x00000000
        /*015c*/ 	.short	0x0101
        /*015e*/ 	.byte	0x08
	.zero		1


	//   ....[15]....
        /*0160*/ 	.word	0x0000be00
        /*0164*/ 	.word	0x0000000e
        /*0168*/ 	.word	0x00000028
        /*016c*/ 	.short	0x010a
        /*016e*/ 	.byte	0x3f
	.zero		1


	//   ....[16]....
        /*0170*/ 	.word	0x0000c270
        /*0174*/ 	.word	0x00000008
        /*0178*/ 	.word	0x00000068
        /*017c*/ 	.short	0x0101
        /*017e*/ 	.byte	0x3f
	.zero		1


	//   ....[17]....
        /*0180*/ 	.word	0x0000c960
        /*0184*/ 	.word	0x00000006
        /*0188*/ 	.word	0x00000000
        /*018c*/ 	.short	0x010a
        /*018e*/ 	.byte	0x3f
	.zero		1


	//   ....[18]....
        /*0190*/ 	.word	0x0000c9e0
        /*0194*/ 	.word	0x00000007
        /*0198*/ 	.word	0x00000000
        /*019c*/ 	.short	0x010a
        /*019e*/ 	.byte	0x3f
	.zero		1


	//   ....[19]....
        /*01a0*/ 	.word	0x0000ca70
        /*01a4*/ 	.word	0x0000000a
        /*01a8*/ 	.word	0x00000000
        /*01ac*/ 	.short	0x010a
        /*01ae*/ 	.byte	0x3f
	.zero		1


	//   ....[20]....
        /*01b0*/ 	.word	0x0000cb00
        /*01b4*/ 	.word	0x0000000b
        /*01b8*/ 	.word	0x00000000
        /*01bc*/ 	.short	0x010a
        /*01be*/ 	.byte	0x3f
	.zero		1


	//   ....[21]....
        /*01c0*/ 	.word	0x0000cb90
        /*01c4*/ 	.word	0x00000003
        /*01c8*/ 	.word	0x00000000
        /*01cc*/ 	.short	0x010a
        /*01ce*/ 	.byte	0x3f
	.zero		1


	//   ....[22]....
        /*01d0*/ 	.word	0x0000cc00
        /*01d4*/ 	.word	0x00000010
        /*01d8*/ 	.word	0x00000000
        /*01dc*/ 	.short	0x010a
        /*01de*/ 	.byte	0x3f
	.zero		1


	//   ....[23]....
        /*01e0*/ 	.word	0x0000ccd0
        /*01e4*/ 	.word	0x0000000e
        /*01e8*/ 	.word	0x00000028
        /*01ec*/ 	.short	0x010a
        /*01ee*/ 	.byte	0x3f
	.zero		1


	//   ....[24]....
        /*01f0*/ 	.word	0x0000cdb0
        /*01f4*/ 	.word	0x00000006
        /*01f8*/ 	.word	0x00000000
        /*01fc*/ 	.short	0x010a
        /*01fe*/ 	.byte	0x3f
	.zero		1


	//   ....[25]....
        /*0200*/ 	.word	0x0000ce00
        /*0204*/ 	.word	0x00000007
        /*0208*/ 	.word	0x00000000
        /*020c*/ 	.short	0x010a
        /*020e*/ 	.byte	0x3f
	.zero		1


	//   ....[26]....
        /*0210*/ 	.word	0x0000ce50
        /*0214*/ 	.word	0x0000000a
        /*0218*/ 	.word	0x00000000
        /*021c*/ 	.short	0x010a
        /*021e*/ 	.byte	0x3f
	.zero		1


	//   ....[27]....
        /*0220*/ 	.word	0x0000cea0
        /*0224*/ 	.word	0x0000000b
        /*0228*/ 	.word	0x00000000
        /*022c*/ 	.short	0x010a
        /*022e*/ 	.byte	0x3f
	.zero		1


	//----- nvinfo : EIATTR_NUM_MBARRIERS
	.align		4
.L_28:
        /*0230*/ 	.byte	0x03, 0x38
        /*0232*/ 	.short	0x000c


	//----- nvinfo : EIATTR_EXIT_INSTR_OFFSETS
	.align		4
        /*0234*/ 	.byte	0x04, 0x1c
        /*0236*/ 	.short	(.L_30 - .L_29)


	//   ....[0]....
.L_29:
        /*0238*/ 	.word	0x00000620


	//   ....[1]....
        /*023c*/ 	.word	0x00000ed0


	//   ....[2]....
        /*0240*/ 	.word	0x0000b450


	//   ....[3]....
        /*0244*/ 	.word	0x0000ba80


	//   ....[4]....
        /*0248*/ 	.word	0x0000cbe0


	//----- nvinfo : EIATTR_MAX_THREADS
	.align		4
.L_30:
        /*024c*/ 	.byte	0x04, 0x05
        /*024e*/ 	.short	(.L_32 - .L_31)
.L_31:
        /*0250*/ 	.word	0x00000180
        /*0254*/ 	.word	0x00000001
        /*0258*/ 	.word	0x00000001


	//----- nvinfo : EIATTR_CRS_STACK_SIZE
	.align		4
.L_32:
        /*025c*/ 	.byte	0x04, 0x1e
        /*025e*/ 	.short	(.L_34 - .L_33)
.L_33:
        /*0260*/ 	.word	0x00000000


	//----- nvinfo : EIATTR_CBANK_PARAM_SIZE
	.align		4
.L_34:
        /*0264*/ 	.byte	0x03, 0x19
        /*0266*/ 	.short	0x0570


	//----- nvinfo : EIATTR_PARAM_CBANK
	.align		4
        /*0268*/ 	.byte	0x04, 0x0a
        /*026a*/ 	.short	(.L_36 - .L_35)
	.align		4
.L_35:
        /*026c*/ 	.word	index@(.nv.constant0._ZN7cutlass13device_kernelINS_4gemm6kernel13GemmUniversalIN4cute5tupleIJiiiiEEENS1_10collective13CollectiveMmaINS1_40MainloopSm90TmaGmmaWarpSpecializedSparseILi5ENS5_IJNS4_1CILi1EEESB_SB_EEENS1_35KernelTmaWarpSpecializedCooperativeEEENS5_IJNSA_ILi128EEENSA_ILi256EEESF_EEEaNS5_IJNS4_6LayoutINS5_IJiNS5_IJNSA_ILi2EEEiEEEiEEENS5_IJlNS5_IJSB_SJ_EEElEEEEENSI_INS5_IJNS5_IJNSA_ILi64EEEiEEENS5_IJSF_iEEEiEEENS5_IJNS5_IJSF_NSA_ILi8192EEEEEENS5_IJSB_lEEElEEEEEEEEaNS5_IJlSB_lEEENS4_8TiledMMAINS4_8MMA_AtomIJNS4_4SM904GMMA6SPARSE28GMMA_64x256x64_S32S8S8_SS_TNILNS13_9SparseSelE0EEEEEENSI_INS5_IJSJ_SB_SB_EEENS5_IJSB_NSA_ILi0EEES1A_EEEEENS5_IJNS4_10UnderscoreES1D_S1D_EEEEENS4_13SM90_TMA_LOADENS4_14ComposedLayoutINS4_7SwizzleILi2ELi4ELi3EEENS4_25smem_sparse_ptr_flag_bitsILi2ELi8EEENSI_INS5_IJNS5_IJSB_NSA_ILi8EEEEEENS5_IJSJ_SP_EEEEEENS5_IJNS5_IJS1A_SF_EEESM_EEEEEEEvNS4_8identityES1G_NS1H_INS1I_ILi3ELi4ELi3EEENS4_18smem_ptr_flag_bitsILi8EEENSI_INS5_IJS1M_SF_EEENS5_IJSF_SB_EEEEEEEvS1U_EENS_8epilogue10collective6detail29Sm90TmaWarpSpecializedAdapterINS24_15DefaultEpilogueIiNS5_IJSB_llEEES28_NS23_6thread17LinearCombinationIiLi1EiiLNS29_9ScaleType4KindE0ELNS_15FloatRoundStyleE2EiEENS1_15EpilogueDefaultEEEEEvvEEEEvNT_6ParamsE)
        /*0270*/ 	.short	0x0210
        /*0272*/ 	.short	0x0570


	//----- nvinfo : EIATTR_SW_WAR
	.align		4
.L_36:
        /*0274*/ 	.byte	0x04, 0x36
        /*0276*/ 	.short	(.L_38 - .L_37)
.L_37:
        /*0278*/ 	.word	0x00000008
.L_38:


//--------------------- .nv.callgraph             --------------------------
	.section	.nv.callgraph,"",@"SHT_CUDA_CALLGRAPH"
	.align	4
	.sectionentsize	8
	.align		4
        /*0000*/ 	.word	0x00000000
	.align		4
        /*0004*/ 	.word	0xffffffff
	.align		4
        /*0008*/ 	.word	0x00000000
	.align		4
        /*000c*/ 	.word	0xfffffffe
	.align		4
        /*0010*/ 	.word	0x00000000
	.align		4
        /*0014*/ 	.word	0xfffffffd
	.align		4
        /*0018*/ 	.word	0x00000000
	.align		4
        /*001c*/ 	.word	0xfffffffc


//--------------------- .nv.constant4             --------------------------
	.section	.nv.constant4,"a",@progbits
	.align	8
	.align		8
.nv.constant4:
        /*0000*/ 	.dword	_ZN39_INTERNAL_0d8b0a52_4_k_cu_51c249b0_27854cuda3std3__45__cpo5beginE
	.align		8
        /*0008*/ 	.dword	_ZN39_INTERNAL_0d8b0a52_4_k_cu_51c249b0_27854cuda3std3__45__cpo3endE
	.align		8
        /*0010*/ 	.dword	_ZN39_INTERNAL_0d8b0a52_4_k_cu_51c249b0_27854cuda3std3__45__cpo6cbeginE
	.align		8
        /*0018*/ 	.dword	_ZN39_INTERNAL_0d8b0a52_4_k_cu_51c249b0_27854cuda3std3__45__cpo4cendE
	.align		8
        /*0020*/ 	.dword	_ZN39_INTERNAL_0d8b0a52_4_k_cu_51c249b0_27854cuda3std3__441_GLOBAL__N__0d8b0a52_4_k_cu_51c249b0_27856ignoreE
	.align		8
        /*0028*/ 	.dword	_ZN39_INTERNAL_0d8b0a52_4_k_cu_51c249b0_27854cuda3std3__419piecewise_constructE
	.align		8
        /*0030*/ 	.dword	_ZN39_INTERNAL_0d8b0a52_4_k_cu_51c249b0_27854cuda3std3__48in_placeE
	.align		8
        /*0038*/ 	.dword	_ZN39_INTERNAL_0d8b0a52_4_k_cu_51c249b0_27854cuda3std6ranges3__45__cpo4swapE
	.align		8
        /*0040*/ 	.dword	_ZN39_INTERNAL_0d8b0a52_4_k_cu_51c249b0_27854cuda3std6ranges3__45__cpo9iter_moveE
	.align		8
        /*0048*/ 	.dword	_ZN39_INTERNAL_0d8b0a52_4_k_cu_51c249b0_27854cute7productE
	.align		8
        /*0050*/ 	.dword	_ZN39_INTERNAL_0d8b0a52_4_k_cu_51c249b0_27854cute1_E


//--------------------- .text._ZN7cutlass13device_kernelINS_4gemm6kernel13GemmUniversalIN4cute5tupleIJiiiiEEENS1_10collective13CollectiveMmaINS1_40MainloopSm90TmaGmmaWarpSpecializedSparseILi5ENS5_IJNS4_1CILi1EEESB_SB_EEENS1_35KernelTmaWarpSpecializedCooperativeEEENS5_IJNSA_ILi128EEENSA_ILi256EEESF_EEEaNS5_IJNS4_6LayoutINS5_IJiNS5_IJNSA_ILi2EEEiEEEiEEENS5_IJlNS5_IJSB_SJ_EEElEEEEENSI_INS5_IJNS5_IJNSA_ILi64EEEiEEENS5_IJSF_iEEEiEEENS5_IJNS5_IJSF_NSA_ILi8192EEEEEENS5_IJSB_lEEElEEEEEEEEaNS5_IJlSB_lEEENS4_8TiledMMAINS4_8MMA_AtomIJNS4_4SM904GMMA6SPARSE28GMMA_64x256x64_S32S8S8_SS_TNILNS13_9SparseSelE0EEEEEENSI_INS5_IJSJ_SB_SB_EEENS5_IJSB_NSA_ILi0EEES1A_EEEEENS5_IJNS4_10UnderscoreES1D_S1D_EEEEENS4_13SM90_TMA_LOADENS4_14ComposedLayoutINS4_7SwizzleILi2ELi4ELi3EEENS4_25smem_sparse_ptr_flag_bitsILi2ELi8EEENSI_INS5_IJNS5_IJSB_NSA_ILi8EEEEEENS5_IJSJ_SP_EEEEEENS5_IJNS5_IJS1A_SF_EEESM_EEEEEEEvNS4_8identityES1G_NS1H_INS1I_ILi3ELi4ELi3EEENS4_18smem_ptr_flag_bitsILi8EEENSI_INS5_IJS1M_SF_EEENS5_IJSF_SB_EEEEEEEvS1U_EENS_8epilogue10collective6detail29Sm90TmaWarpSpecializedAdapterINS24_15DefaultEpilogueIiNS5_IJSB_llEEES28_NS23_6thread17LinearCombinationIiLi1EiiLNS29_9ScaleType4KindE0ELNS_15FloatRoundStyleE2EiEENS1_15EpilogueDefaultEEEEEvvEEEEvNT_6ParamsE --------------------------
	.section	.text._ZN7cutlass13device_kernelINS_4gemm6kernel13GemmUniversalIN4cute5tupleIJiiiiEEENS1_10collective13CollectiveMmaINS1_40MainloopSm90TmaGmmaWarpSpecializedSparseILi5ENS5_IJNS4_1CILi1EEESB_SB_EEENS1_35KernelTmaWarpSpecializedCooperativeEEENS5_IJNSA_ILi128EEENSA_ILi256EEESF_EEEaNS5_IJNS4_6LayoutINS5_IJiNS5_IJNSA_ILi2EEEiEEEiEEENS5_IJlNS5_IJSB_SJ_EEElEEEEENSI_INS5_IJNS5_IJNSA_ILi64EEEiEEENS5_IJSF_iEEEiEEENS5_IJNS5_IJSF_NSA_ILi8192EEEEEENS5_IJSB_lEEElEEEEEEEEaNS5_IJlSB_lEEENS4_8TiledMMAINS4_8MMA_AtomIJNS4_4SM904GMMA6SPARSE28GMMA_64x256x64_S32S8S8_SS_TNILNS13_9SparseSelE0EEEEEENSI_INS5_IJSJ_SB_SB_EEENS5_IJSB_NSA_ILi0EEES1A_EEEEENS5_IJNS4_10UnderscoreES1D_S1D_EEEEENS4_13SM90_TMA_LOADENS4_14ComposedLayoutINS4_7SwizzleILi2ELi4ELi3EEENS4_25smem_sparse_ptr_flag_bitsILi2ELi8EEENSI_INS5_IJNS5_IJSB_NSA_ILi8EEEEEENS5_IJSJ_SP_EEEEEENS5_IJNS5_IJS1A_SF_EEESM_EEEEEEEvNS4_8identityES1G_NS1H_INS1I_ILi3ELi4ELi3EEENS4_18smem_ptr_flag_bitsILi8EEENSI_INS5_IJS1M_SF_EEENS5_IJSF_SB_EEEEEEEvS1U_EENS_8epilogue10collective6detail29Sm90TmaWarpSpecializedAdapterINS24_15DefaultEpilogueIiNS5_IJSB_llEEES28_NS23_6thread17LinearCombinationIiLi1EiiLNS29_9ScaleType4KindE0ELNS_15FloatRoundStyleE2EiEENS1_15EpilogueDefaultEEEEEvvEEEEvNT_6ParamsE,"ax",@progbits
	.align	128
.text._ZN7cutlass13device_kernelINS_4gemm6kernel13GemmUniversalIN4cute5tupleIJiiiiEEENS1_10collective13CollectiveMmaINS1_40MainloopSm90TmaGmmaWarpSpecializedSparseILi5ENS5_IJNS4_1CILi1EEESB_SB_EEENS1_35KernelTmaWarpSpecializedCooperativeEEENS5_IJNSA_ILi128EEENSA_ILi256EEESF_EEEaNS5_IJNS4_6LayoutINS5_IJiNS5_IJNSA_ILi2EEEiEEEiEEENS5_IJlNS5_IJSB_SJ_EEElEEEEENSI_INS5_IJNS5_IJNSA_ILi64EEEiEEENS5_IJSF_iEEEiEEENS5_IJNS5_IJSF_NSA_ILi8192EEEEEENS5_IJSB_lEEElEEEEEEEEaNS5_IJlSB_lEEENS4_8TiledMMAINS4_8MMA_AtomIJNS4_4SM904GMMA6SPARSE28GMMA_64x256x64_S32S8S8_SS_TNILNS13_9SparseSelE0EEEEEENSI_INS5_IJSJ_SB_SB_EEENS5_IJSB_NSA_ILi0EEES1A_EEEEENS5_IJNS4_10UnderscoreES1D_S1D_EEEEENS4_13SM90_TMA_LOADENS4_14ComposedLayoutINS4_7SwizzleILi2ELi4ELi3EEENS4_25smem_sparse_ptr_flag_bitsILi2ELi8EEENSI_INS5_IJNS5_IJSB_NSA_ILi8EEEEEENS5_IJSJ_SP_EEEEEENS5_IJNS5_IJS1A_SF_EEESM_EEEEEEEvNS4_8identityES1G_NS1H_INS1I_ILi3ELi4ELi3EEENS4_18smem_ptr_flag_bitsILi8EEENSI_INS5_IJS1M_SF_EEENS5_IJSF_SB_EEEEEEEvS1U_EENS_8epilogue10collective6detail29Sm90TmaWarpSpecializedAdapterINS24_15DefaultEpilogueIiNS5_IJSB_llEEES28_NS23_6thread17LinearCombinationIiLi1EiiLNS29_9ScaleType4KindE0ELNS_15FloatRoundStyleE2EiEENS1_15EpilogueDefaultEEEEEvvEEEEvNT_6ParamsE:
        .type           _ZN7cutlass13device_kernelINS_4gemm6kernel13GemmUniversalIN4cute5tupleIJiiiiEEENS1_10collective13CollectiveMmaINS1_40MainloopSm90TmaGmmaWarpSpecializedSparseILi5ENS5_IJNS4_1CILi1EEESB_SB_EEENS1_35KernelTmaWarpSpecializedCooperativeEEENS5_IJNSA_ILi128EEENSA_ILi256EEESF_EEEaNS5_IJNS4_6LayoutINS5_IJiNS5_IJNSA_ILi2EEEiEEEiEEENS5_IJlNS5_IJSB_SJ_EEElEEEEENSI_INS5_IJNS5_IJNSA_ILi64EEEiEEENS5_IJSF_iEEEiEEENS5_IJNS5_IJSF_NSA_ILi8192EEEEEENS5_IJSB_lEEElEEEEEEEEaNS5_IJlSB_lEEENS4_8TiledMMAINS4_8MMA_AtomIJNS4_4SM904GMMA6SPARSE28GMMA_64x256x64_S32S8S8_SS_TNILNS13_9SparseSelE0EEEEEENSI_INS5_IJSJ_SB_SB_EEENS5_IJSB_NSA_ILi0EEES1A_EEEEENS5_IJNS4_10UnderscoreES1D_S1D_EEEEENS4_13SM90_TMA_LOADENS4_14ComposedLayoutINS4_7SwizzleILi2ELi4ELi3EEENS4_25smem_sparse_ptr_flag_bitsILi2ELi8EEENSI_INS5_IJNS5_IJSB_NSA_ILi8EEEEEENS5_IJSJ_SP_EEEEEENS5_IJNS5_IJS1A_SF_EEESM_EEEEEEEvNS4_8identityES1G_NS1H_INS1I_ILi3ELi4ELi3EEENS4_18smem_ptr_flag_bitsILi8EEENSI_INS5_IJS1M_SF_EEENS5_IJSF_SB_EEEEEEEvS1U_EENS_8epilogue10collective6detail29Sm90TmaWarpSpecializedAdapterINS24_15DefaultEpilogueIiNS5_IJSB_llEEES28_NS23_6thread17LinearCombinationIiLi1EiiLNS29_9ScaleType4KindE0ELNS_15FloatRoundStyleE2EiEENS1_15EpilogueDefaultEEEEEvvEEEEvNT_6ParamsE,@function
        .size           _ZN7cutlass13device_kernelINS_4gemm6kernel13GemmUniversalIN4cute5tupleIJiiiiEEENS1_10collective13CollectiveMmaINS1_40MainloopSm90TmaGmmaWarpSpecializedSparseILi5ENS5_IJNS4_1CILi1EEESB_SB_EEENS1_35KernelTmaWarpSpecializedCooperativeEEENS5_IJNSA_ILi128EEENSA_ILi256EEESF_EEEaNS5_IJNS4_6LayoutINS5_IJiNS5_IJNSA_ILi2EEEiEEEiEEENS5_IJlNS5_IJSB_SJ_EEElEEEEENSI_INS5_IJNS5_IJNSA_ILi64EEEiEEENS5_IJSF_iEEEiEEENS5_IJNS5_IJSF_NSA_ILi8192EEEEEENS5_IJSB_lEEElEEEEEEEEaNS5_IJlSB_lEEENS4_8TiledMMAINS4_8MMA_AtomIJNS4_4SM904GMMA6SPARSE28GMMA_64x256x64_S32S8S8_SS_TNILNS13_9SparseSelE0EEEEEENSI_INS5_IJSJ_SB_SB_EEENS5_IJSB_NSA_ILi0EEES1A_EEEEENS5_IJNS4_10UnderscoreES1D_S1D_EEEEENS4_13SM90_TMA_LOADENS4_14ComposedLayoutINS4_7SwizzleILi2ELi4ELi3EEENS4_25smem_sparse_ptr_flag_bitsILi2ELi8EEENSI_INS5_IJNS5_IJSB_NSA_ILi8EEEEEENS5_IJSJ_SP_EEEEEENS5_IJNS5_IJS1A_SF_EEESM_EEEEEEEvNS4_8identityES1G_NS1H_INS1I_ILi3ELi4ELi3EEENS4_18smem_ptr_flag_bitsILi8EEENSI_INS5_IJS1M_SF_EEENS5_IJSF_SB_EEEEEEEvS1U_EENS_8epilogue10collective6detail29Sm90TmaWarpSpecializedAdapterINS24_15DefaultEpilogueIiNS5_IJSB_llEEES28_NS23_6thread17LinearCombinationIiLi1EiiLNS29_9ScaleType4KindE0ELNS_15FloatRoundStyleE2EiEENS1_15EpilogueDefaultEEEEEvvEEEEvNT_6ParamsE,(.L_x_315 - _ZN7cutlass13device_kernelINS_4gemm6kernel13GemmUniversalIN4cute5tupleIJiiiiEEENS1_10collective13CollectiveMmaINS1_40MainloopSm90TmaGmmaWarpSpecializedSparseILi5ENS5_IJNS4_1CILi1EEESB_SB_EEENS1_35KernelTmaWarpSpecializedCooperativeEEENS5_IJNSA_ILi128EEENSA_ILi256EEESF_EEEaNS5_IJNS4_6LayoutINS5_IJiNS5_IJNSA_ILi2EEEiEEEiEEENS5_IJlNS5_IJSB_SJ_EEElEEEEENSI_INS5_IJNS5_IJNSA_ILi64EEEiEEENS5_IJSF_iEEEiEEENS5_IJNS5_IJSF_NSA_ILi8192EEEEEENS5_IJSB_lEEElEEEEEEEEaNS5_IJlSB_lEEENS4_8TiledMMAINS4_8MMA_AtomIJNS4_4SM904GMMA6SPARSE28GMMA_64x256x64_S32S8S8_SS_TNILNS13_9SparseSelE0EEEEEENSI_INS5_IJSJ_SB_SB_EEENS5_IJSB_NSA_ILi0EEES1A_EEEEENS5_IJNS4_10UnderscoreES1D_S1D_EEEEENS4_13SM90_TMA_LOADENS4_14ComposedLayoutINS4_7SwizzleILi2ELi4ELi3EEENS4_25smem_sparse_ptr_flag_bitsILi2ELi8EEENSI_INS5_IJNS5_IJSB_NSA_ILi8EEEEEENS5_IJSJ_SP_EEEEEENS5_IJNS5_IJS1A_SF_EEESM_EEEEEEEvNS4_8identityES1G_NS1H_INS1I_ILi3ELi4ELi3EEENS4_18smem_ptr_flag_bitsILi8EEENSI_INS5_IJS1M_SF_EEENS5_IJSF_SB_EEEEEEEvS1U_EENS_8epilogue10collective6detail29Sm90TmaWarpSpecializedAdapterINS24_15DefaultEpilogueIiNS5_IJSB_llEEES28_NS23_6thread17LinearCombinationIiLi1EiiLNS29_9ScaleType4KindE0ELNS_15FloatRoundStyleE2EiEENS1_15EpilogueDefaultEEEEEvvEEEEvNT_6ParamsE)
        .other          _ZN7cutlass13device_kernelINS_4gemm6kernel13GemmUniversalIN4cute5tupleIJiiiiEEENS1_10collective13CollectiveMmaINS1_40MainloopSm90TmaGmmaWarpSpecializedSparseILi5ENS5_IJNS4_1CILi1EEESB_SB_EEENS1_35KernelTmaWarpSpecializedCooperativeEEENS5_IJNSA_ILi128EEENSA_ILi256EEESF_EEEaNS5_IJNS4_6LayoutINS5_IJiNS5_IJNSA_ILi2EEEiEEEiEEENS5_IJlNS5_IJSB_SJ_EEElEEEEENSI_INS5_IJNS5_IJNSA_ILi64EEEiEEENS5_IJSF_iEEEiEEENS5_IJNS5_IJSF_NSA_ILi8192EEEEEENS5_IJSB_lEEElEEEEEEEEaNS5_IJlSB_lEEENS4_8TiledMMAINS4_8MMA_AtomIJNS4_4SM904GMMA6SPARSE28GMMA_64x256x64_S32S8S8_SS_TNILNS13_9SparseSelE0EEEEEENSI_INS5_IJSJ_SB_SB_EEENS5_IJSB_NSA_ILi0EEES1A_EEEEENS5_IJNS4_10UnderscoreES1D_S1D_EEEEENS4_13SM90_TMA_LOADENS4_14ComposedLayoutINS4_7SwizzleILi2ELi4ELi3EEENS4_25smem_sparse_ptr_flag_bitsILi2ELi8EEENSI_INS5_IJNS5_IJSB_NSA_ILi8EEEEEENS5_IJSJ_SP_EEEEEENS5_IJNS5_IJS1A_SF_EEESM_EEEEEEEvNS4_8identityES1G_NS1H_INS1I_ILi3ELi4ELi3EEENS4_18smem_ptr_flag_bitsILi8EEENSI_INS5_IJS1M_SF_EEENS5_IJSF_SB_EEEEEEEvS1U_EENS_8epilogue10collective6detail29Sm90TmaWarpSpecializedAdapterINS24_15DefaultEpilogueIiNS5_IJSB_llEEES28_NS23_6thread17LinearCombinationIiLi1EiiLNS29_9ScaleType4KindE0ELNS_15FloatRoundStyleE2EiEENS1_15EpilogueDefaultEEEEEvvEEEEvNT_6ParamsE,@"STO_CUDA_ENTRY STV_DEFAULT"
_ZN7cutlass13device_kernelINS_4gemm6kernel13GemmUniversalIN4cute5tupleIJiiiiEEENS1_10collective13CollectiveMmaINS1_40MainloopSm90TmaGmmaWarpSpecializedSparseILi5ENS5_IJNS4_1CILi1EEESB_SB_EEENS1_35KernelTmaWarpSpecializedCooperativeEEENS5_IJNSA_ILi128EEENSA_ILi256EEESF_EEEaNS5_IJNS4_6LayoutINS5_IJiNS5_IJNSA_ILi2EEEiEEEiEEENS5_IJlNS5_IJSB_SJ_EEElEEEEENSI_INS5_IJNS5_IJNSA_ILi64EEEiEEENS5_IJSF_iEEEiEEENS5_IJNS5_IJSF_NSA_ILi8192EEEEEENS5_IJSB_lEEElEEEEEEEEaNS5_IJlSB_lEEENS4_8TiledMMAINS4_8MMA_AtomIJNS4_4SM904GMMA6SPARSE28GMMA_64x256x64_S32S8S8_SS_TNILNS13_9SparseSelE0EEEEEENSI_INS5_IJSJ_SB_SB_EEENS5_IJSB_NSA_ILi0EEES1A_EEEEENS5_IJNS4_10UnderscoreES1D_S1D_EEEEENS4_13SM90_TMA_LOADENS4_14ComposedLayoutINS4_7SwizzleILi2ELi4ELi3EEENS4_25smem_sparse_ptr_flag_bitsILi2ELi8EEENSI_INS5_IJNS5_IJSB_NSA_ILi8EEEEEENS5_IJSJ_SP_EEEEEENS5_IJNS5_IJS1A_SF_EEESM_EEEEEEEvNS4_8identityES1G_NS1H_INS1I_ILi3ELi4ELi3EEENS4_18smem_ptr_flag_bitsILi8EEENSI_INS5_IJS1M_SF_EEENS5_IJSF_SB_EEEEEEEvS1U_EENS_8epilogue10collective6detail29Sm90TmaWarpSpecializedAdapterINS24_15DefaultEpilogueIiNS5_IJSB_llEEES28_NS23_6thread17LinearCombinationIiLi1EiiLNS29_9ScaleType4KindE0ELNS_15FloatRoundStyleE2EiEENS1_15EpilogueDefaultEEEEEvvEEEEvNT_6ParamsE:
[----:B------:R-:W-:Y:S01]  /*0000*/  LDC R1, c[0x0][0x28] ;  /* 0x00000a00ff017b82 */ /* 0x000fe20000000800 */
[----:B------:R-:W0:Y:S01]  /*0010*/  S2R R0, SR_TID.X ;  /* 0x0000000000007919 */ /* 0x000e220000002100 */
[----:B------:R-:W-:Y:S01]  /*0020*/  ELECT P0, URZ, PT ;  /* 0x00000000003f782f */ /* 0x000fe20003800000 */
[----:B------:R-:W-:Y:S01]  /*0030*/  BSSY B0, `(.L_x_0) ;  /* 0x0000012000007945 */ /* 0x000fe20003800000 */
[--C-:B0-----:R-:W-:Y:S02]  /*0040*/  SHF.R.U32.HI R2, RZ, 0x5, R0.reuse ;  /* 0x00000005ff027819 */ /* 0x101fe40000011600 */
[----:B------:R-:W-:-:S03]  /*0050*/  SHF.R.U32.HI R5, RZ, 0x7, R0 ;  /* 0x00000007ff057819 */ /* 0x000fc60000011600 */
[----:B------:R-:W0:Y:S04]  /*0060*/  SHFL.IDX PT, R6, R2, RZ, 0x1f ;  /* 0x00001fff02067589 */ /* 0x000e2800000e0000 */
[----:B------:R1:W2:Y:S01]  /*0070*/  SHFL.IDX PT, R4, R5, RZ, 0x1f ;  /* 0x00001fff05047589 */ /* 0x0002a200000e0000 */
[----:B0-----:R-:W-:-:S13]  /*0080*/  ISETP.NE.OR P0, PT, R6, RZ, !P0 ;  /* 0x000000ff0600720c */ /* 0x001fda0004705670 */
[----:B-12---:R-:W-:Y:S05]  /*0090*/  @P0 BRA `(.L_x_1) ;  /* 0x00000000002c0947 */ /* 0x006fea0003800000 */
[----:B------:R-:W-:Y:S02]  /*00a0*/  ULDC.64 UR4, c[0x0][0x198] ;  /* 0x0000660000047ab9 */ /* 0x000fe40000000a00 */
[----:B------:R-:W-:Y:S02]  /*00b0*/  UIADD3 UR6, UP0, UR4, 0xf0, URZ ;  /* 0x000000f004067890 */ /* 0x000fe4000ff1e03f */
[----:B------:R-:W-:Y:S02]  /*00c0*/  UIADD3 UR8, UP1, UR4, 0x1f0, URZ ;  /* 0x000001f004087890 */ /* 0x000fe4000ff3e03f */
[----:B------:R-:W-:Y:S02]  /*00d0*/  UIADD3 UR4, UP2, UR4, 0x2f0, URZ ;  /* 0x000002f004047890 */ /* 0x000fe4000ff5e03f */
[----:B------:R-:W-:Y:S02]  /*00e0*/  UIADD3.X UR7, URZ, UR5, URZ, UP0, !UPT ;  /* 0x000000053f077290 */ /* 0x000fe400087fe43f */
[----:B------:R-:W-:-:S02]  /*00f0*/  UIADD3.X UR9, URZ, UR5, URZ, UP1, !UPT ;  /* 0x000000053f097290 */ /* 0x000fc40008ffe43f */
[----:B------:R-:W-:-:S05]  /*0100*/  UIADD3.X UR5, URZ, UR5, URZ, UP2, !UPT ;  /* 0x000000053f057290 */ /* 0x000fca00097fe43f */
[----:B------:R0:W-:Y:S02]  /*0110*/  UTMACCTL.PF [UR6] ;  /* 0x00000000060079b9 */ /* 0x0001e40008040000 */
[----:B------:R0:W-:Y:S02]  /*0120*/  UTMACCTL.PF [UR8] ;  /* 0x00000000080079b9 */ /* 0x0001e40008040000 */
[----:B------:R0:W-:Y:S02]  /*0130*/  UTMACCTL.PF [UR4] ;  /* 0x00000000040079b9 */ /* 0x0001e40008040000 */
[----:B0-----:R-:W-:Y:S01]  /*0140*/  NOP ;  /* 0x0000000000007918 */ /* 0x001fe20000000000 */
.L_x_1:
[----:B------:R-:W-:Y:S05]  /*0150*/  BSYNC B0 ;  /* 0x0000000000007941 */ /* 0x000fea0003800000 */
.L_x_0:
[----:B------:R-:W0:Y:S02]  /*0160*/  SHFL.IDX PT, R3, R2, RZ, 0x1f ;  /* 0x00001fff02037589 */ /* 0x000e2400000e0000 */
[----:B0-----:R-:W-:-:S13]  /*0170*/  ISETP.NE.AND P0, PT, R3, RZ, PT ;  /* 0x000000ff0300720c */ /* 0x001fda0003f05270 */
[----:B------:R-:W-:Y:S05]  /*0180*/  @P0 BRA `(.L_x_2) ;  /* 0x0000000000600947 */ /* 0x000fea0003800000 */
[----:B------:R-:W0:Y:S01]  /*0190*/  S2UR UR8, SR_CgaCtaId ;  /* 0x00000000000879c3 */ /* 0x000e220000008800 */
[----:B------:R-:W-:Y:S01]  /*01a0*/  UMOV UR4, 0x400 ;  /* 0x0000040000047882 */ /* 0x000fe20000000000 */
[----:B------:R-:W-:Y:S01]  /*01b0*/  UMOV UR5, 0x1 ;  /* 0x0000000100057882 */ /* 0x000fe20000000000 */
[----:B------:R-:W-:Y:S01]  /*01c0*/  UMOV UR6, 0x100 ;  /* 0x0000010000067882 */ /* 0x000fe20000000000 */
[----:B------:R-:W-:Y:S01]  /*01d0*/  ELECT P0, URZ, PT ;  /* 0x00000000003f782f */ /* 0x000fe20003800000 */
[----:B------:R-:W-:-:S04]  /*01e0*/  UIADD3 UR6, -UR6, 0x100000, URZ ;  /* 0x0010000006067890 */ /* 0x000fc8000fffe13f */
[----:B------:R-:W-:Y:S02]  /*01f0*/  USHF.L.U32 UR7, UR6, 0xb, URZ ;  /* 0x0000000b06077899 */ /* 0x000fe4000800063f */
[----:B------:R-:W-:Y:S02]  /*0200*/  USHF.L.U32 UR6, UR6, 0x1, URZ ;  /* 0x0000000106067899 */ /* 0x000fe4000800063f */
[----:B0-----:R-:W-:Y:S02]  /*0210*/  ULEA UR8, UR8, UR4, 0x18 ;  /* 0x0000000408087291 */ /* 0x001fe4000f8ec03f */
[----:B------:R-:W-:-:S04]  /*0220*/  UIADD3 UR4, -UR5, 0x100000, URZ ;  /* 0x0010000005047890 */ /* 0x000fc8000fffe13f */
[----:B------:R-:W-:Y:S02]  /*0230*/  USHF.L.U32 UR5, UR4, 0xb, URZ ;  /* 0x0000000b04057899 */ /* 0x000fe4000800063f */
[----:B------:R-:W-:Y:S01]  /*0240*/  USHF.L.U32 UR4, UR4, 0x1, URZ ;  /* 0x0000000104047899 */ /* 0x000fe2000800063f */
[----:B------:R-:W0:Y:S11]  /*0250*/  FENCE.VIEW.ASYNC.S ;  /* 0x00000000000073c6 */ /* 0x000e360000000000 */
[----:B0-----:R0:W1:Y:S01]  /*0260*/  SYNCS.EXCH.64 URZ, [UR8], UR4 ;  /* 0x00000004083f75b2 */ /* 0x0010620008000100 */
[----:B------:R0:W2:Y:S01]  /*0270*/  SYNCS.EXCH.64 URZ, [UR8+0x28], UR6 ;  /* 0x00002806083f75b2 */ /* 0x0000a20008000100 */
[----:B------:R0:W3:Y:S01]  /*0280*/  SYNCS.EXCH.64 URZ, [UR8+0x8], UR4 ;  /* 0x00000804083f75b2 */ /* 0x0000e20008000100 */
[----:B------:R0:W4:Y:S01]  /*0290*/  SYNCS.EXCH.64 URZ, [UR8+0x30], UR6 ;  /* 0x00003006083f75b2 */ /* 0x0001220008000100 */
[----:B------:R0:W0:Y:S01]  /*02a0*/  SYNCS.EXCH.64 URZ, [UR8+0x10], UR4 ;  /* 0x00001004083f75b2 */ /* 0x0000220008000100 */
[----:B------:R0:W0:Y:S01]  /*02b0*/  SYNCS.EXCH.64 URZ, [UR8+0x38], UR6 ;  /* 0x00003806083f75b2 */ /* 0x0000220008000100 */
[----:B------:R0:W0:Y:S01]  /*02c0*/  SYNCS.EXCH.64 URZ, [UR8+0x18], UR4 ;  /* 0x00001804083f75b2 */ /* 0x0000220008000100 */
[----:B------:R0:W0:Y:S01]  /*02d0*/  SYNCS.EXCH.64 URZ, [UR8+0x40], UR6 ;  /* 0x00004006083f75b2 */ /* 0x0000220008000100 */
[----:B------:R0:W0:Y:S01]  /*02e0*/  SYNCS.EXCH.64 URZ, [UR8+0x20], UR4 ;  /* 0x00002004083f75b2 */ /* 0x0000220008000100 */
[----:B------:R0:W0:Y:S01]  /*02f0*/  SYNCS.EXCH.64 URZ, [UR8+0x48], UR6 ;  /* 0x00004806083f75b2 */ /* 0x0000220008000100 */
[----:B------:R-:W-:Y:S01]  /*0300*/  NOP ;  /* 0x0000000000007918 */ /* 0x000fe20000000000 */
.L_x_2:
[----:B------:R-:W5:Y:S01]  /*0310*/  SHFL.IDX PT, R2, R2, RZ, 0x1f ;  /* 0x00001fff02027589 */ /* 0x000f6200000e0000 */
[----:B------:R-:W1:Y:S01]  /*0320*/  LDC R3, c[0x0][0x75c] ;  /* 0x0001d700ff037b82 */ /* 0x000e620000000800 */
[----:B------:R-:W-:Y:S02]  /*0330*/  ELECT P0, URZ, PT ;  /* 0x00000000003f782f */ /* 0x000fe40003800000 */
[C---:B------:R-:W-:Y:S01]  /*0340*/  ISETP.NE.AND P2, PT, R4.reuse, RZ, PT ;  /* 0x000000ff0400720c */ /* 0x040fe20003f45270 */
[----:B------:R-:W2:Y:S01]  /*0350*/  S2R R7, SR_CTAID.Y ;  /* 0x0000000000077919 */ /* 0x000ea20000002600 */
[----:B0-----:R-:W-:Y:S01]  /*0360*/  UMOV UR4, 0x20 ;  /* 0x0000002000047882 */ /* 0x001fe20000000000 */
[----:B------:R-:W-:Y:S01]  /*0370*/  VIADD R12, R4, 0xffffffff ;  /* 0xffffffff040c7836 */ /* 0x000fe20000000000 */
[----:B------:R-:W-:Y:S01]  /*0380*/  NOP ;  /* 0x0000000000007918 */ /* 0x000fe20000000000 */
[----:B------:R-:W0:Y:S01]  /*0390*/  S2R R8, SR_CTAID.X ;  /* 0x0000000000087919 */ /* 0x000e220000002500 */
[----:B------:R-:W-:-:S02]  /*03a0*/  NOP ;  /* 0x0000000000007918 */ /* 0x000fc40000000000 */
[----:B------:R-:W-:Y:S02]  /*03b0*/  ISETP.GE.U32.AND P1, PT, R12, 0x2, PT ;  /* 0x000000020c00780c */ /* 0x000fe40003f26070 */
[----:B-----5:R-:W-:Y:S02]  /*03c0*/  ISETP.NE.OR P0, PT, R2, RZ, !P0 ;  /* 0x000000ff0200720c */ /* 0x020fe40004705670 */
[----:B-1----:R-:W-:Y:S02]  /*03d0*/  ISETP.NE.AND P3, PT, R3, 0x1, PT ;  /* 0x000000010300780c */ /* 0x002fe40003f65270 */
[----:B------:R-:W-:-:S04]  /*03e0*/  SHF.R.S32.HI R3, RZ, 0x1f, R6 ;  /* 0x0000001fff037819 */ /* 0x000fc80000011406 */
[----:B------:R-:W-:-:S04]  /*03f0*/  LEA.HI R3, R3, R6, RZ, 0x2 ;  /* 0x0000000603037211 */ /* 0x000fc800078f10ff */
[----:B------:R-:W-:Y:S01]  /*0400*/  LOP3.LUT R3, R3, 0xfffffffc, RZ, 0xc0, !PT ;  /* 0xfffffffc03037812 */ /* 0x000fe200078ec0ff */
[----:B------:R-:W-:Y:S01]  /*0410*/  VOTEU.ALL UP0, P0 ;  /* 0x00000000003f7886 */ /* 0x000fe20000000000 */
[----:B------:R-:W-:Y:S01]  /*0420*/  VOTEU.ALL UP1, P0 ;  /* 0x00000000003f7886 */ /* 0x000fe20000020000 */
[----:B------:R-:W0:Y:S01]  /*0430*/  @P3 LDC R9, c[0x0][0x10] ;  /* 0x00000400ff093b82 */ /* 0x000e220000000800 */
[----:B--2---:R-:W-:Y:S02]  /*0440*/  @P3 IMAD.MOV.U32 R2, RZ, RZ, R7 ;  /* 0x000000ffff023224 */ /* 0x004fe400078e0007 */
[----:B------:R-:W-:Y:S01]  /*0450*/  IMAD.IADD R6, R6, 0x1, -R3 ;  /* 0x0000000106067824 */ /* 0x000fe200078e0a03 */
[----:B------:R-:W-:Y:S01]  /*0460*/  @!UP0 UMOV UR6, 0x400 ;  /* 0x0000040000068882 */ /* 0x000fe20000000000 */
[----:B------:R-:W-:-:S04]  /*0470*/  @!UP0 UIADD3 UR4, -UR4, 0x100000, URZ ;  /* 0x0010000004048890 */ /* 0x000fc8000fffe13f */
[----:B------:R-:W-:Y:S02]  /*0480*/  @!UP0 USHF.L.U32 UR5, UR4, 0xb, URZ ;  /* 0x0000000b04058899 */ /* 0x000fe4000800063f */
[----:B------:R-:W-:Y:S01]  /*0490*/  @!UP0 USHF.L.U32 UR4, UR4, 0x1, URZ ;  /* 0x0000000104048899 */ /* 0x000fe2000800063f */
[----:B------:R-:W-:Y:S01]  /*04a0*/  @P3 IMAD.MOV.U32 R3, RZ, RZ, RZ ;  /* 0x000000ffff033224 */ /* 0x000fe200078e00ff */
[----:B------:R-:W1:Y:S01]  /*04b0*/  @!UP0 S2UR UR7, SR_CgaCtaId ;  /* 0x00000000000789c3 */ /* 0x000e620000008800 */
[----:B------:R-:W-:-:S07]  /*04c0*/  @P3 IMAD.MOV.U32 R13, RZ, RZ, RZ ;  /* 0x000000ffff0d3224 */ /* 0x000fce00078e00ff */
[----:B------:R-:W2:Y:S01]  /*04d0*/  @!P3 LDC R10, c[0x0][0xc] ;  /* 0x00000300ff0abb82 */ /* 0x000ea20000000800 */
[----:B0-----:R-:W-:-:S04]  /*04e0*/  @P3 IMAD.WIDE.U32 R2, R8, R9, R2 ;  /* 0x0000000908023225 */ /* 0x001fc800078e0002 */
[----:B------:R-:W-:Y:S02]  /*04f0*/  IMAD.MOV.U32 R9, RZ, RZ, RZ ;  /* 0x000000ffff097224 */ /* 0x000fe400078e00ff */
[----:B------:R-:W-:Y:S01]  /*0500*/  @P3 IMAD.IADD R3, R3, 0x1, R13 ;  /* 0x0000000103033824 */ /* 0x000fe200078e020d */
[----:B-1----:R-:W-:Y:S01]  /*0510*/  @!UP0 ULEA UR6, UR7, UR6, 0x18 ;  /* 0x0000000607068291 */ /* 0x002fe2000f8ec03f */
[----:B------:R-:W-:Y:S01]  /*0520*/  VOTEU.ALL UP0, P0 ;  /* 0x00000000003f7886 */ /* 0x000fe20000000000 */
[----:B------:R-:W-:-:S04]  /*0530*/  ISETP.NE.AND P0, PT, R6, 0x3, PT ;  /* 0x000000030600780c */ /* 0x000fc80003f05270 */
[----:B------:R-:W-:Y:S01]  /*0540*/  ISETP.EQ.OR P0, PT, R6, RZ, !P0 ;  /* 0x000000ff0600720c */ /* 0x000fe20004702670 */
[----:B--2---:R-:W-:-:S03]  /*0550*/  @!P3 IMAD.WIDE.U32 R10, R10, R7, R8 ;  /* 0x000000070a0ab225 */ /* 0x004fc600078e0008 */
[----:B------:R-:W-:Y:S01]  /*0560*/  ISETP.EQ.AND P0, PT, R4, RZ, P0 ;  /* 0x000000ff0400720c */ /* 0x000fe20000702270 */
[----:B------:R-:W0:Y:S02]  /*0570*/  FENCE.VIEW.ASYNC.S ;  /* 0x00000000000073c6 */ /* 0x000e240000000000 */
[----:B0-----:R0:W3:Y:S01]  /*0580*/  @!UP0 SYNCS.EXCH.64 URZ, [UR6+0x60], UR4 ;  /* 0x00006004063f85b2 */ /* 0x0010e20008000100 */
[----:B------:R-:W-:Y:S01]  /*0590*/  @!P3 IMAD.MOV.U32 R2, RZ, RZ, R10 ;  /* 0x000000ffff02b224 */ /* 0x000fe200078e000a */
[----:B------:R-:W-:Y:S01]  /*05a0*/  SEL R4, RZ, 0x1, !P0 ;  /* 0x00000001ff047807 */ /* 0x000fe20004000000 */
[----:B------:R-:W-:-:S03]  /*05b0*/  @!P3 IMAD.MOV.U32 R3, RZ, RZ, R11 ;  /* 0x000000ffff03b224 */ /* 0x000fc600078e000b */
[----:B------:R-:W-:Y:S01]  /*05c0*/  SEL R4, R4, 0x2, P1 ;  /* 0x0000000204047807 */ /* 0x000fe20000800000 */
[----:B------:R0:W3:Y:S01]  /*05d0*/  @!UP1 SYNCS.EXCH.64 URZ, [UR6+0x68], UR4 ;  /* 0x00006804063f95b2 */ /* 0x0000e20008000100 */
[----:B------:R-:W-:Y:S01]  /*05e0*/  NOP ;  /* 0x0000000000007918 */ /* 0x000fe20000000000 */
[----:B---34-:R-:W-:Y:S06]  /*05f0*/  BAR.SYNC.DEFER_BLOCKING 0x0 ;  /* 0x0000000000007b1d */ /* 0x018fec0000010000 */
[----:B------:R-:W-:Y:S05]  /*0600*/  @!P2 BRA `(.L_x_3) ;  /* 0x000000ac0094a947 */ /* 0x000fea0003800000 */
[----:B------:R-:W-:-:S13]  /*0610*/  ISETP.GT.U32.AND P0, PT, R12, 0x1, PT ;  /* 0x000000010c00780c */ /* 0x000fda0003f04070 */
[----:B0-----:R-:W-:Y:S05]  /*0620*/  @P0 EXIT ;  /* 0x000000000000094d */ /* 0x001fea0003800000 */
[----:B------:R-:W-:Y:S01]  /*0630*/  ULDC.64 UR4, c[0x0][0x750] ;  /* 0x0001d40000047ab9 */ /* 0x000fe20000000a00 */
[----:B------:R-:W-:Y:S01]  /*0640*/  PRMT R11, RZ, 0x7610, R11 ;  /* 0x00007610ff0b7816 */ /* 0x000fe2000000000b */
[----:B------:R-:W-:Y:S01]  /*0650*/  IMAD.MOV.U32 R10, RZ, RZ, -0x1 ;  /* 0xffffffffff0a7424 */ /* 0x000fe200078e00ff */
[----:B------:R-:W-:Y:S01]  /*0660*/  ISETP.GE.U32.AND P0, PT, R2, UR4, PT ;  /* 0x0000000402007c0c */ /* 0x000fe2000bf06070 */
[----:B------:R-:W-:Y:S02]  /*0670*/  IMAD.MOV.U32 R12, RZ, RZ, -0x1 ;  /* 0xffffffffff0c7424 */ /* 0x000fe400078e00ff */
[----:B------:R-:W-:Y:S01]  /*0680*/  IMAD.MOV.U32 R6, RZ, RZ, -0x1 ;  /* 0xffffffffff067424 */ /* 0x000fe200078e00ff */
[----:B------:R-:W-:-:S13]  /*0690*/  ISETP.GE.U32.AND.EX P0, PT, R3, UR5, PT, P0 ;  /* 0x0000000503007c0c */ /* 0x000fda000bf06100 */
[----:B------:R-:W-:Y:S05]  /*06a0*/  @P0 BRA `(.L_x_4) ;  /* 0x0000000400580947 */ /* 0x000fea0003800000 */
[----:B------:R-:W0:Y:S01]  /*06b0*/  LDC.64 R18, c[0x0][0x728] ;  /* 0x0001ca00ff127b82 */ /* 0x000e220000000a00 */
[----:B------:R-:W-:Y:S02]  /*06c0*/  IMAD.MOV.U32 R10, RZ, RZ, R2 ;  /* 0x000000ffff0a7224 */ /* 0x000fe400078e0002 */
[----:B------:R-:W-:-:S05]  /*06d0*/  IMAD.MOV.U32 R11, RZ, RZ, R3 ;  /* 0x000000ffff0b7224 */ /* 0x000fca00078e0003 */
[----:B------:R-:W1:Y:S08]  /*06e0*/  LDC R6, c[0x0][0x730] ;  /* 0x0001cc00ff067b82 */ /* 0x000e700000000800 */
[----:B------:R-:W2:Y:S01]  /*06f0*/  LDC.64 R20, c[0x0][0x720] ;  /* 0x0001c800ff147b82 */ /* 0x000ea20000000a00 */
[----:B0-----:R-:W-:-:S04]  /*0700*/  ISETP.NE.U32.AND P0, PT, R18, RZ, PT ;  /* 0x000000ff1200720c */ /* 0x001fc80003f05070 */
[----:B------:R-:W-:-:S13]  /*0710*/  ISETP.NE.AND.EX P0, PT, R19, RZ, PT, P0 ;  /* 0x000000ff1300720c */ /* 0x000fda0003f05300 */
[----:B-12---:R-:W-:Y:S05]  /*0720*/  @!P0 BRA `(.L_x_5) ;  /* 0x0000000000288947 */ /* 0x006fea0003800000 */
[----:B------:R-:W0:Y:S02]  /*0730*/  LDC R15, c[0x0][0x734] ;  /* 0x0001cd00ff0f7b82 */ /* 0x000e240000000800 */
[----:B0-----:R-:W-:-:S05]  /*0740*/  IADD3 R15, P0, R2, R15, RZ ;  /* 0x0000000f020f7210 */ /* 0x001fca0007f1e0ff */
[----:B------:R-:W-:-:S04]  /*0750*/  IMAD.X R17, RZ, RZ, R3, P0 ;  /* 0x000000ffff117224 */ /* 0x000fc800000e0603 */
[----:B------:R-:W-:-:S04]  /*0760*/  IMAD.WIDE.U32 R10, R17, R18, RZ ;  /* 0x00000012110a7225 */ /* 0x000fc800078e00ff */
[----:B------:R-:W-:-:S04]  /*0770*/  IMAD.WIDE.U32 R12, P0, R15, R19, R10 ;  /* 0x000000130f0c7225 */ /* 0x000fc8000780000a */
[----:B------:R-:W-:-:S04]  /*0780*/  IMAD.WIDE.U32 R10, R15, R18, RZ ;  /* 0x000000120f0a7225 */ /* 0x000fc800078e00ff */
[----:B------:R-:W-:Y:S01]  /*0790*/  IMAD.X R15, RZ, RZ, RZ, P0 ;  /* 0x000000ffff0f7224 */ /* 0x000fe200000e06ff */
[----:B------:R-:W-:Y:S01]  /*07a0*/  IADD3 RZ, P0, R11, R12, RZ ;  /* 0x0000000c0bff7210 */ /* 0x000fe20007f1e0ff */
[----:B------:R-:W-:-:S04]  /*07b0*/  IMAD.MOV.U32 R14, RZ, RZ, R13 ;  /* 0x000000ffff0e7224 */ /* 0x000fc800078e000d */
[----:B------:R-:W-:-:S08]  /*07c0*/  IMAD.WIDE.U32.X R10, R17, R19, R14, P0 ;  /* 0x00000013110a7225 */ /* 0x000fd000000e040e */
.L_x_5:
[-CC-:B------:R-:W-:Y:S01]  /*07d0*/  SHF.R.U64 R25, R10, R6.reuse, R11.reuse ;  /* 0x000000060a197219 */ /* 0x180fe2000000120b */
[----:B------:R-:W0:Y:S01]  /*07e0*/  LDC R14, c[0x0][0x718] ;  /* 0x0001c600ff0e7b82 */ /* 0x000e220000000800 */
[----:B------:R-:W-:Y:S01]  /*07f0*/  SHF.R.U32.HI R9, RZ, R6, R11 ;  /* 0x00000006ff097219 */ /* 0x000fe2000001160b */
[----:B------:R-:W-:Y:S01]  /*0800*/  ULDC UR4, c[0x0][0x150] ;  /* 0x0000540000047ab9 */ /* 0x000fe20000000800 */
[----:B------:R-:W-:Y:S02]  /*0810*/  IADD3 R13, P0, RZ, -R25, RZ ;  /* 0x80000019ff0d7210 */ /* 0x000fe40007f1e0ff */
[----:B------:R-:W-:-:S03]  /*0820*/  I2FP.F32.U32 R6, R8 ;  /* 0x0000000800067245 */ /* 0x000fc60000201000 */
[----:B------:R-:W1:Y:S01]  /*0830*/  LDC.64 R26, c[0x0][0x740] ;  /* 0x0001d000ff1a7b82 */ /* 0x000e620000000a00 */
[----:B------:R-:W-:Y:S02]  /*0840*/  IMAD.X R15, RZ, RZ, ~R9, P0 ;  /* 0x000000ffff0f7224 */ /* 0x000fe400000e0e09 */
[----:B------:R-:W-:Y:S01]  /*0850*/  FMUL R6, R6, UR4 ;  /* 0x0000000406067c20 */ /* 0x000fe20008400000 */
[----:B------:R-:W-:Y:S01]  /*0860*/  IMAD.WIDE.U32 R10, R13, R20, R2 ;  /* 0x000000140d0a7225 */ /* 0x000fe200078e0002 */
[----:B------:R-:W-:-:S03]  /*0870*/  ULDC UR4, c[0x0][0x154] ;  /* 0x0000550000047ab9 */ /* 0x000fc60000000800 */
[----:B------:R-:W-:Y:S01]  /*0880*/  IMAD R12, R15, R20, RZ ;  /* 0x000000140f0c7224 */ /* 0x000fe200078e02ff */
[----:B------:R-:W2:Y:S01]  /*0890*/  LDC R9, c[0x0][0x144] ;  /* 0x00005100ff097b82 */ /* 0x000ea20000000800 */
[----:B------:R-:W3:Y:S02]  /*08a0*/  F2I.U32.TRUNC.NTZ R6, R6 ;  /* 0x0000000600067305 */ /* 0x000ee4000020f000 */
[----:B------:R-:W-:-:S04]  /*08b0*/  IMAD R13, R13, R21, R12 ;  /* 0x000000150d0d7224 */ /* 0x000fc800078e020c */
[----:B------:R-:W-:Y:S01]  /*08c0*/  IMAD.IADD R11, R11, 0x1, R13 ;  /* 0x000000010b0b7824 */ /* 0x000fe200078e020d */
[----:B------:R-:W4:Y:S01]  /*08d0*/  LDC R16, c[0x0][0x708] ;  /* 0x0001c200ff107b82 */ /* 0x000f220000000800 */
[----:B------:R-:W-:-:S03]  /*08e0*/  IMAD.MOV.U32 R13, RZ, RZ, -0x1 ;  /* 0xffffffffff0d7424 */ /* 0x000fc600078e00ff */
[-CC-:B0-----:R-:W-:Y:S02]  /*08f0*/  SHF.R.U64 R20, R10, R14.reuse, R11.reuse ;  /* 0x0000000e0a147219 */ /* 0x181fe4000000120b */
[----:B------:R-:W-:Y:S02]  /*0900*/  I2FP.F32.U32 R10, R7 ;  /* 0x00000007000a7245 */ /* 0x000fe40000201000 */
[----:B------:R-:W0:Y:S01]  /*0910*/  LDC R24, c[0x0][0x758] ;  /* 0x0001d600ff187b82 */ /* 0x000e220000000800 */
[----:B-1----:R-:W-:Y:S01]  /*0920*/  ISETP.NE.U32.AND P0, PT, R26, RZ, PT ;  /* 0x000000ff1a00720c */ /* 0x002fe20003f05070 */
[----:B---3--:R-:W-:Y:S01]  /*0930*/  IMAD.MOV R12, RZ, RZ, -R6 ;  /* 0x000000ffff0c7224 */ /* 0x008fe200078e0a06 */
[----:B------:R-:W-:Y:S01]  /*0940*/  SHF.R.U32.HI R11, RZ, R14, R11 ;  /* 0x0000000eff0b7219 */ /* 0x000fe2000001160b */
[----:B------:R-:W-:Y:S01]  /*0950*/  FMUL R10, R10, UR4 ;  /* 0x000000040a0a7c20 */ /* 0x000fe20008400000 */
[----:B------:R-:W-:-:S03]  /*0960*/  ISETP.NE.AND.EX P0, PT, R27, RZ, PT, P0 ;  /* 0x000000ff1b00720c */ /* 0x000fc60003f05300 */
[----:B------:R-:W1:Y:S01]  /*0970*/  LDC R18, c[0x0][0x148] ;  /* 0x00005200ff127b82 */ /* 0x000e620000000800 */
[----:B--2---:R-:W-:-:S07]  /*0980*/  IMAD R6, R9, R12, R8 ;  /* 0x0000000c09067224 */ /* 0x004fce00078e0208 */
[----:B------:R-:W2:Y:S01]  /*0990*/  LDC R22, c[0x0][0x700] ;  /* 0x0001c000ff167b82 */ /* 0x000ea20000000800 */
[-CC-:B----4-:R-:W-:Y:S02]  /*09a0*/  SHF.R.U64 R28, R20, R16.reuse, R11.reuse ;  /* 0x00000010141c7219 */ /* 0x190fe4000000120b */
[----:B------:R-:W-:Y:S01]  /*09b0*/  SHF.R.U32.HI R9, RZ, R16, R11 ;  /* 0x00000010ff097219 */ /* 0x000fe2000001160b */
[----:B------:R-:W-:Y:S01]  /*09c0*/  IMAD.MOV.U32 R11, RZ, RZ, 0x1 ;  /* 0x00000001ff0b7424 */ /* 0x000fe200078e00ff */
[----:B------:R3:W4:Y:S03]  /*09d0*/  F2I.U32.TRUNC.NTZ R16, R10 ;  /* 0x0000000a00107305 */ /* 0x000726000020f000 */
[----:B------:R-:W1:Y:S01]  /*09e0*/  LDC R19, c[0x0][0x748] ;  /* 0x0001d200ff137b82 */ /* 0x000e620000000800 */
[-C--:B0-----:R-:W-:Y:S02]  /*09f0*/  SHF.L.U32 R8, R13, R24.reuse, RZ ;  /* 0x000000180d087219 */ /* 0x081fe400000006ff */
[----:B------:R-:W-:-:S02]  /*0a00*/  SHF.R.U64 R30, R28, R24, R9 ;  /* 0x000000181c1e7219 */ /* 0x000fc40000001209 */
[----:B------:R-:W-:Y:S02]  /*0a10*/  LOP3.LUT R15, RZ, R8, RZ, 0x33, !PT ;  /* 0x00000008ff0f7212 */ /* 0x000fe400078e33ff */
[-C--:B------:R-:W-:Y:S01]  /*0a20*/  SHF.R.U32.HI R9, RZ, R24.reuse, R9 ;  /* 0x00000018ff097219 */ /* 0x080fe20000011609 */
[----:B------:R-:W0:Y:S01]  /*0a30*/  LDC R21, c[0x0][0x738] ;  /* 0x0001ce00ff157b82 */ /* 0x000e220000000800 */
[----:B------:R-:W-:Y:S01]  /*0a40*/  SHF.L.U32 R14, R11, R24, RZ ;  /* 0x000000180b0e7219 */ /* 0x000fe200000006ff */
[----:B------:R-:W-:-:S06]  /*0a50*/  IMAD.MOV.U32 R8, RZ, RZ, R30 ;  /* 0x000000ffff087224 */ /* 0x000fcc00078e001e */
[----:B------:R-:W0:Y:S01]  /*0a60*/  LDC R23, c[0x0][0x710] ;  /* 0x0001c400ff177b82 */ /* 0x000e220000000800 */
[----:B---34-:R-:W-:Y:S05]  /*0a70*/  @!P0 BRA `(.L_x_6) ;  /* 0x0000000000288947 */ /* 0x018fea0003800000 */
[----:B------:R-:W3:Y:S02]  /*0a80*/  LDC R13, c[0x0][0x74c] ;  /* 0x0001d300ff0d7b82 */ /* 0x000ee40000000800 */
[----:B---3--:R-:W-:-:S05]  /*0a90*/  IADD3 R13, P0, R30, R13, RZ ;  /* 0x0000000d1e0d7210 */ /* 0x008fca0007f1e0ff */
        /* <DEDUP_REMOVED lines=8> */
.L_x_6:
[----:B-1----:R-:W-:Y:S01]  /*0b20*/  SHF.R.U64 R8, R8, R19, R9 ;  /* 0x0000001308087219 */ /* 0x002fe20000001209 */
[----:B--2---:R-:W-:Y:S01]  /*0b30*/  VIADD R9, R22, 0xffffffff ;  /* 0xffffffff16097836 */ /* 0x004fe20000000000 */
[----:B------:R-:W-:Y:S01]  /*0b40*/  LOP3.LUT R15, R28, R15, RZ, 0xc0, !PT ;  /* 0x0000000f1c0f7212 */ /* 0x000fe200078ec0ff */
[----:B------:R-:W-:Y:S02]  /*0b50*/  IMAD.MOV R16, RZ, RZ, -R16 ;  /* 0x000000ffff107224 */ /* 0x000fe400078e0a10 */
[----:B------:R-:W-:Y:S01]  /*0b60*/  IMAD.MOV R10, RZ, RZ, -R8 ;  /* 0x000000ffff0a7224 */ /* 0x000fe200078e0a08 */
[----:B------:R-:W-:Y:S01]  /*0b70*/  LOP3.LUT R9, R20, R9, RZ, 0xc0, !PT ;  /* 0x0000000914097212 */ /* 0x000fe200078ec0ff */
[----:B------:R-:W-:Y:S02]  /*0b80*/  @P3 IMAD R6, R18, R16, R7 ;  /* 0x0000001012063224 */ /* 0x000fe400078e0207 */
[----:B------:R-:W-:Y:S02]  /*0b90*/  IMAD R15, R14, R8, R15 ;  /* 0x000000080e0f7224 */ /* 0x000fe400078e020f */
[----:B0-----:R-:W-:-:S02]  /*0ba0*/  IMAD R7, R10, R21, R30 ;  /* 0x000000150a077224 */ /* 0x001fc400078e021e */
[----:B------:R-:W-:Y:S02]  /*0bb0*/  IMAD R6, R15, R23, R6 ;  /* 0x000000170f067224 */ /* 0x000fe400078e0206 */
[----:B------:R-:W-:Y:S02]  /*0bc0*/  IMAD R7, R7, R22, R9 ;  /* 0x0000001607077224 */ /* 0x000fe400078e0209 */
[----:B------:R-:W-:-:S03]  /*0bd0*/  IMAD.MOV.U32 R11, RZ, RZ, 0x1 ;  /* 0x00000001ff0b7424 */ /* 0x000fc600078e00ff */
[----:B------:R-:W-:Y:S02]  /*0be0*/  SEL R12, R7, R6, !P3 ;  /* 0x00000006070c7207 */ /* 0x000fe40005800000 */
[----:B------:R-:W-:Y:S01]  /*0bf0*/  SEL R10, R6, R7, !P3 ;  /* 0x00000007060a7207 */ /* 0x000fe20005800000 */
[----:B------:R-:W-:-:S07]  /*0c00*/  IMAD.MOV.U32 R6, RZ, RZ, R25 ;  /* 0x000000ffff067224 */ /* 0x000fce00078e0019 */
.L_x_4:
[----:B------:R-:W-:-:S08]  /*0c10*/  NOP ;  /* 0x0000000000007918 */ /* 0x000fd00000000000 */
[----:B------:R-:W0:Y:S02]  /*0c20*/  USETMAXREG.TRY_ALLOC.CTAPOOL UP0, 0xe8 ;  /* 0x000000e8000079c8 */ /* 0x000e240008000600 */
[----:B0-----:R-:W-:-:S13]  /*0c30*/  PLOP3.LUT P0, PT, PT, PT, UP0, 0x80, 0x0 ;  /* 0x000000000000781c */ /* 0x001fda0003f0f008 */
[----:B------:R-:W-:Y:S05]  /*0c40*/  @!P0 BRA `(.L_x_4) ;  /* 0xfffffffc00f08947 */ /* 0x000fea000383ffff */
[----:B------:R-:W-:Y:S01]  /*0c50*/  ULDC.64 UR4, c[0x0][0x698] ;  /* 0x0001a60000047ab9 */ /* 0x000fe20000000a00 */
[----:B------:R-:W-:Y:S01]  /*0c60*/  ULDC.64 UR16, c[0x0][0x208] ;  /* 0x0000820000107ab9 */ /* 0x000fe20000000a00 */
[----:B------:R-:W-:-:S04]  /*0c70*/  ISETP.NE.U32.AND P0, PT, RZ, UR4, PT ;  /* 0x00000004ff007c0c */ /* 0x000fc8000bf05070 */
[----:B------:R-:W-:-:S13]  /*0c80*/  ISETP.NE.AND.EX P0, PT, RZ, UR5, PT, P0 ;  /* 0x00000005ff007c0c */ /* 0x000fda000bf05300 */
[----:B------:R-:W-:Y:S05]  /*0c90*/  @!P0 BRA `(.L_x_7) ;  /* 0x00000000001c8947 */ /* 0x000fea0003800000 */
[----:B------:R-:W0:Y:S02]  /*0ca0*/  LDC.64 R8, c[0x0][0x698] ;  /* 0x0001a600ff087b82 */ /* 0x000e240000000a00 */
[----:B0-----:R-:W2:Y:S02]  /*0cb0*/  LDG.E.64 R8, desc[UR16][R8.64] ;  /* 0x0000001008087981 */ /* 0x001ea4000c1e1b00 */
[----:B--2---:R-:W-:-:S04]  /*0cc0*/  ISETP.NE.U32.AND P0, PT, R8, RZ, PT ;  /* 0x000000ff0800720c */ /* 0x004fc80003f05070 */
[----:B------:R-:W-:-:S13]  /*0cd0*/  ISETP.NE.AND.EX P0, PT, R9, RZ, PT, P0 ;  /* 0x000000ff0900720c */ /* 0x000fda0003f05300 */
[----:B------:R-:W-:Y:S05]  /*0ce0*/  @!P0 BRA `(.L_x_7) ;  /* 0x0000000000088947 */ /* 0x000fea0003800000 */
[----:B------:R0:W5:Y:S01]  /*0cf0*/  LD.E R7, desc[UR16][R8.64] ;  /* 0x0000001008077980 */ /* 0x000162000c101900 */
[----:B------:R-:W-:Y:S05]  /*0d00*/  BRA `(.L_x_8) ;  /* 0x0000000000207947 */ /* 0x000fea0003800000 */
.L_x_7:
[----:B------:R-:W-:Y:S02]  /*0d10*/  ULDC.64 UR4, c[0x0][0x688] ;  /* 0x0001a20000047ab9 */ /* 0x000fe40000000a00 */
[----:B------:R-:W-:-:S04]  /*0d20*/  ISETP.NE.U32.AND P0, PT, RZ, UR4, PT ;  /* 0x00000004ff007c0c */ /* 0x000fc8000bf05070 */
[----:B------:R-:W-:-:S13]  /*0d30*/  ISETP.NE.AND.EX P0, PT, RZ, UR5, PT, P0 ;  /* 0x00000005ff007c0c */ /* 0x000fda000bf05300 */
[----:B------:R-:W-:Y:S05]  /*0d40*/  @!P0 BRA `(.L_x_9) ;  /* 0x00000000000c8947 */ /* 0x000fea0003800000 */
[----:B------:R-:W0:Y:S02]  /*0d50*/  LDC.64 R8, c[0x0][0x688] ;  /* 0x0001a200ff087b82 */ /* 0x000e240000000a00 */
[----:B0-----:R1:W5:Y:S01]  /*0d60*/  LDG.E R7, desc[UR16][R8.64] ;  /* 0x0000001008077981 */ /* 0x001362000c1e1900 */
[----:B------:R-:W-:Y:S05]  /*0d70*/  BRA `(.L_x_8) ;  /* 0x0000000000047947 */ /* 0x000fea0003800000 */
.L_x_9:
[----:B------:R-:W2:Y:S02]  /*0d80*/  LDC R7, c[0x0][0x680] ;  /* 0x0001a000ff077b82 */ /* 0x000ea40000000800 */
.L_x_8:
[----:B------:R-:W-:Y:S02]  /*0d90*/  ULDC.64 UR4, c[0x0][0x6a0] ;  /* 0x0001a80000047ab9 */ /* 0x000fe40000000a00 */
[----:B------:R-:W-:-:S04]  /*0da0*/  ISETP.NE.U32.AND P0, PT, RZ, UR4, PT ;  /* 0x00000004ff007c0c */ /* 0x000fc8000bf05070 */
[----:B------:R-:W-:-:S13]  /*0db0*/  ISETP.NE.AND.EX P0, PT, RZ, UR5, PT, P0 ;  /* 0x00000005ff007c0c */ /* 0x000fda000bf05300 */
[----:B------:R-:W-:Y:S05]  /*0dc0*/  @!P0 BRA `(.L_x_10) ;  /* 0x00000000001c8947 */ /* 0x000fea0003800000 */
[----:B01----:R-:W0:Y:S02]  /*0dd0*/  LDC.64 R8, c[0x0][0x6a0] ;  /* 0x0001a800ff087b82 */ /* 0x003e240000000a00 */
[----:B0-----:R-:W3:Y:S02]  /*0de0*/  LDG.E.64 R8, desc[UR16][R8.64] ;  /* 0x0000001008087981 */ /* 0x001ee4000c1e1b00 */
[----:B---3--:R-:W-:-:S04]  /*0df0*/  ISETP.NE.U32.AND P0, PT, R8, RZ, PT ;  /* 0x000000ff0800720c */ /* 0x008fc80003f05070 */
[----:B------:R-:W-:-:S13]  /*0e00*/  ISETP.NE.AND.EX P0, PT, R9, RZ, PT, P0 ;  /* 0x000000ff0900720c */ /* 0x000fda0003f05300 */
[----:B------:R-:W-:Y:S05]  /*0e10*/  @!P0 BRA `(.L_x_10) ;  /* 0x0000000000088947 */ /* 0x000fea0003800000 */
[----:B------:R0:W5:Y:S01]  /*0e20*/  LD.E R8, desc[UR16][R8.64] ;  /* 0x0000001008087980 */ /* 0x000162000c101900 */
[----:B------:R-:W-:Y:S05]  /*0e30*/  BRA `(.L_x_11) ;  /* 0x0000000000207947 */ /* 0x000fea0003800000 */
.L_x_10:
[----:B------:R-:W-:Y:S02]  /*0e40*/  ULDC.64 UR4, c[0x0][0x690] ;  /* 0x0001a40000047ab9 */ /* 0x000fe40000000a00 */
[----:B------:R-:W-:-:S04]  /*0e50*/  ISETP.NE.U32.AND P0, PT, RZ, UR4, PT ;  /* 0x00000004ff007c0c */ /* 0x000fc8000bf05070 */
[----:B------:R-:W-:-:S13]  /*0e60*/  ISETP.NE.AND.EX P0, PT, RZ, UR5, PT, P0 ;  /* 0x00000005ff007c0c */ /* 0x000fda000bf05300 */
[----:B------:R-:W-:Y:S05]  /*0e70*/  @!P0 BRA `(.L_x_12) ;  /* 0x00000000000c8947 */ /* 0x000fea0003800000 */
[----:B01----:R-:W0:Y:S02]  /*0e80*/  LDC.64 R8, c[0x0][0x690] ;  /* 0x0001a400ff087b82 */ /* 0x003e240000000a00 */
[----:B0-----:R1:W5:Y:S01]  /*0e90*/  LDG.E R8, desc[UR16][R8.64] ;  /* 0x0000001008087981 */ /* 0x001362000c1e1900 */
[----:B------:R-:W-:Y:S05]  /*0ea0*/  BRA `(.L_x_11) ;  /* 0x0000000000047947 */ /* 0x000fea0003800000 */
.L_x_12:
[----:B01----:R-:W3:Y:S02]  /*0eb0*/  LDC R8, c[0x0][0x684] ;  /* 0x0001a100ff087b82 */ /* 0x003ee40000000800 */
.L_x_11:
[----:B------:R-:W-:-:S13]  /*0ec0*/  LOP3.LUT P0, RZ, R11, 0xff, RZ, 0xc0, !PT ;  /* 0x000000ff0bff7812 */ /* 0x000fda000780c0ff */
[----:B------:R-:W-:Y:S05]  /*0ed0*/  @!P0 EXIT ;  /* 0x000000000000894d */ /* 0x000fea0003800000 */
[----:B------:R-:W-:Y:S01]  /*0ee0*/  ULDC UR4, c[0x0][0x28c] ;  /* 0x0000a30000047ab9 */ /* 0x000fe20000000800 */
[----:B------:R-:W-:Y:S01]  /*0ef0*/  LOP3.LUT R156, R4, 0x1, RZ, 0xfc, !PT ;  /* 0x00000001049c7812 */ /* 0x000fe200078efcff */
[----:B------:R-:W-:-:S04]  /*0f00*/  UIADD3 UR4, UR4, 0x7f, URZ ;  /* 0x0000007f04047890 */ /* 0x000fc8000fffe03f */
[----:B------:R-:W-:-:S04]  /*0f10*/  USHF.R.S32.HI UR5, URZ, 0x1f, UR4 ;  /* 0x0000001f3f057899 */ /* 0x000fc80008011404 */
[----:B------:R-:W-:-:S03]  /*0f20*/  ULEA.HI UR5, UR5, UR4, URZ, 0x7 ;  /* 0x0000000405057291 */ /* 0x000fc6000f8f383f */
[----:B------:R-:W-:Y:S01]  /*0f30*/  UMOV UR4, URZ ;  /* 0x0000003f00047c82 */ /* 0x000fe20008000000 */
[----:B------:R-:W-:-:S03]  /*0f40*/  USHF.R.S32.HI UR6, URZ, 0x7, UR5 ;  /* 0x000000073f067899 */ /* 0x000fc60008011405 */
[----:B------:R-:W-:-:S09]  /*0f50*/  UMOV UR5, URZ ;  /* 0x0000003f00057c82 */ /* 0x000fd20008000000 */
.L_x_277:
[----:B01----:R-:W-:Y:S02]  /*0f60*/  LOP3.LUT R9, R0, 0x80, RZ, 0xc0, !PT ;  /* 0x0000008000097812 */ /* 0x003fe400078ec0ff */
[----:B------:R-:W-:Y:S02]  /*0f70*/  CS2R R24, SRZ ;  /* 0x0000000000187805 */ /* 0x000fe4000001ff00 */
[----:B----4-:R-:W-:Y:S02]  /*0f80*/  CS2R R26, SRZ ;  /* 0x00000000001a7805 */ /* 0x010fe4000001ff00 */
[----:B------:R-:W-:Y:S02]  /*0f90*/  CS2R R28, SRZ ;  /* 0x00000000001c7805 */ /* 0x000fe4000001ff00 */
[----:B---3--:R-:W-:Y:S02]  /*0fa0*/  SHF.R.U32.HI R11, RZ, 0x7, R9 ;  /* 0x00000007ff0b7819 */ /* 0x008fe40000011609 */
[----:B------:R-:W-:-:S02]  /*0fb0*/  CS2R R30, SRZ ;  /* 0x00000000001e7805 */ /* 0x000fc4000001ff00 */
[----:B------:R-:W-:Y:S02]  /*0fc0*/  VIMNMX R9, RZ, UR6, PT ;  /* 0x00000006ff097c48 */ /* 0x000fe4000bfe0100 */
[----:B------:R-:W-:Y:S02]  /*0fd0*/  CS2R R32, SRZ ;  /* 0x0000000000207805 */ /* 0x000fe4000001ff00 */
[----:B------:R-:W-:Y:S02]  /*0fe0*/  CS2R R34, SRZ ;  /* 0x0000000000227805 */ /* 0x000fe4000001ff00 */
[----:B------:R-:W-:Y:S01]  /*0ff0*/  CS2R R36, SRZ ;  /* 0x0000000000247805 */ /* 0x000fe2000001ff00 */
[----:B------:R-:W0:Y:S01]  /*1000*/  SHFL.IDX PT, R11, R11, RZ, 0x1f ;  /* 0x00001fff0b0b7589 */ /* 0x000e2200000e0000 */
[----:B------:R-:W-:Y:S02]  /*1010*/  IADD3 R9, -R9, UR6, RZ ;  /* 0x0000000609097c10 */ /* 0x000fe4000fffe1ff */
[----:B------:R-:W-:-:S02]  /*1020*/  CS2R R38, SRZ ;  /* 0x0000000000267805 */ /* 0x000fc4000001ff00 */
[----:B------:R-:W-:Y:S02]  /*1030*/  CS2R R40, SRZ ;  /* 0x0000000000287805 */ /* 0x000fe4000001ff00 */
[----:B------:R-:W-:Y:S02]  /*1040*/  CS2R R42, SRZ ;  /* 0x00000000002a7805 */ /* 0x000fe4000001ff00 */
[----:B------:R-:W-:Y:S02]  /*1050*/  ISETP.GE.AND P0, PT, R9, 0x1, PT ;  /* 0x000000010900780c */ /* 0x000fe40003f06270 */
[----:B------:R-:W-:Y:S02]  /*1060*/  CS2R R44, SRZ ;  /* 0x00000000002c7805 */ /* 0x000fe4000001ff00 */
[----:B------:R-:W-:Y:S02]  /*1070*/  CS2R R46, SRZ ;  /* 0x00000000002e7805 */ /* 0x000fe4000001ff00 */
[----:B------:R-:W-:-:S02]  /*1080*/  CS2R R48, SRZ ;  /* 0x0000000000307805 */ /* 0x000fc4000001ff00 */
[----:B------:R-:W-:Y:S02]  /*1090*/  CS2R R50, SRZ ;  /* 0x0000000000327805 */ /* 0x000fe4000001ff00 */
[----:B------:R-:W-:Y:S02]  /*10a0*/  CS2R R52, SRZ ;  /* 0x0000000000347805 */ /* 0x000fe4000001ff00 */
[----:B------:R-:W-:Y:S02]  /*10b0*/  CS2R R54, SRZ ;  /* 0x0000000000367805 */ /* 0x000fe4000001ff00 */
        /* <DEDUP_REMOVED lines=12> */
[----:B0-----:R-:W-:Y:S02]  /*1180*/  R2UR UR7, R11 ;  /* 0x000000000b0772ca */ /* 0x001fe400000e0000 */
        /* <DEDUP_REMOVED lines=35> */
[----:B------:R-:W-:Y:S01]  /*13c0*/  CS2R R150, SRZ ;  /* 0x0000000000967805 */ /* 0x000fe2000001ff00 */
[----:B--2--5:R-:W-:Y:S06]  /*13d0*/  @!P0 BRA `(.L_x_13) ;  /* 0x00000004003c8947 */ /* 0x024fec0003800000 */
[----:B------:R-:W0:Y:S01]  /*13e0*/  S2UR UR10, SR_CgaCtaId ;  /* 0x00000000000a79c3 */ /* 0x000e220000008800 */
[----:B------:R-:W-:Y:S01]  /*13f0*/  ULEA.HI UR8, UR7, UR7, URZ, 0x1 ;  /* 0x0000000707087291 */ /* 0x000fe2000f8f083f */
[----:B------:R-:W-:Y:S01]  /*1400*/  IMAD.U32 R15, RZ, RZ, UR4 ;  /* 0x00000004ff0f7e24 */ /* 0x000fe2000f8e00ff */
[----:B------:R-:W-:Y:S01]  /*1410*/  UMOV UR9, 0x400 ;  /* 0x0000040000097882 */ /* 0x000fe20000000000 */
[----:B------:R-:W-:Y:S02]  /*1420*/  UPLOP3.LUT UP0, UPT, UPT, UPT, UPT, 0x40, 0x0 ;  /* 0x000000000000789c */ /* 0x000fe40003f0e870 */
[----:B------:R-:W-:Y:S01]  /*1430*/  ULOP3.LUT UR8, UR8, 0xffffe, URZ, 0xc0, !UPT ;  /* 0x000ffffe08087892 */ /* 0x000fe2000f8ec03f */
[----:B------:R-:W-:Y:S01]  /*1440*/  UMOV UR12, UR5 ;  /* 0x00000005000c7c82 */ /* 0x000fe20008000000 */
[----:B------:R-:W-:Y:S02]  /*1450*/  UMOV UR13, UR5 ;  /* 0x00000005000d7c82 */ /* 0x000fe40008000000 */
[----:B------:R-:W-:-:S02]  /*1460*/  UIADD3 UR8, UR7, -UR8, URZ ;  /* 0x8000000807087290 */ /* 0x000fc4000fffe03f */
[----:B0-----:R-:W-:-:S04]  /*1470*/  ULEA UR9, UR10, UR9, 0x18 ;  /* 0x000000090a097291 */ /* 0x001fc8000f8ec03f */
[----:B------:R-:W-:-:S04]  /*1480*/  ULEA UR8, UR8, UR9, 0xc ;  /* 0x0000000908087291 */ /* 0x000fc8000f8e603f */
[----:B------:R-:W-:-:S04]  /*1490*/  UIADD3 UR8, UR8, 0x100, URZ ;  /* 0x0000010008087890 */ /* 0x000fc8000fffe03f */
[----:B------:R-:W-:-:S04]  /*14a0*/  USHF.R.U32.HI UR8, URZ, 0x4, UR8 ;  /* 0x000000043f087899 */ /* 0x000fc80008011608 */
[----:B------:R-:W-:-:S12]  /*14b0*/  ULOP3.LUT UR7, UR8, 0x3fff, URZ, 0xc0, !UPT ;  /* 0x00003fff08077892 */ /* 0x000fd8000f8ec03f */
.L_x_20:
[----:B------:R-:W-:-:S13]  /*14c0*/  ISETP.NE.AND P1, PT, R156, 0x3, PT ;  /* 0x000000039c00780c */ /* 0x000fda0003f25270 */
[----:B01----:R-:W-:Y:S05]  /*14d0*/  @!P1 BRA `(.L_x_14) ;  /* 0x0000000000049947 */ /* 0x003fea0003800000 */
[----:B------:R-:W-:Y:S01]  /*14e0*/  BPT.TRAP 0x1 ;  /* 0x000000040000795c */ /* 0x000fe20000300000 */
.L_x_14:
[----:B------:R-:W0:Y:S01]  /*14f0*/  S2UR UR9, SR_CgaCtaId ;  /* 0x00000000000979c3 */ /* 0x000e220000008800 */
[----:B------:R-:W-:Y:S01]  /*1500*/  UMOV UR8, 0x400 ;  /* 0x0000040000087882 */ /* 0x000fe20000000000 */
[----:B------:R-:W-:Y:S01]  /*1510*/  SHF.L.U32 R13, R15, 0x1f, RZ ;  /* 0x0000001f0f0d7819 */ /* 0x000fe200000006ff */
[----:B0-----:R-:W-:-:S04]  /*1520*/  ULEA UR15, UR9, UR8, 0x18 ;  /* 0x00000008090f7291 */ /* 0x001fc8000f8ec03f */
[----:B------:R-:W-:-:S09]  /*1530*/  ULEA UR8, UR12, UR15, 0x3 ;  /* 0x0000000f0c087291 */ /* 0x000fd2000f8e183f */
[----:B------:R0:W1:Y:S01]  /*1540*/  SYNCS.PHASECHK.TRANS64.TRYWAIT P0, [UR8], R13 ;  /* 0x0000000dff0075a7 */ /* 0x0000620008000148 */
[----:B------:R-:W-:Y:S05]  /*1550*/  @!P1 BRA `(.L_x_15) ;  /* 0x0000000000049947 */ /* 0x000fea0003800000 */
[----:B------:R-:W-:Y:S01]  /*1560*/  BPT.TRAP 0x1 ;  /* 0x000000040000795c */ /* 0x000fe20000300000 */
.L_x_15:
[C---:B------:R-:W-:Y:S02]  /*1570*/  IMAD.SHL.U32 R11, R0.reuse, 0x40, RZ ;  /* 0x00000040000b7824 */ /* 0x040fe400078e00ff */
[C---:B------:R-:W-:Y:S02]  /*1580*/  IMAD.SHL.U32 R14, R0.reuse, 0x400, RZ ;  /* 0x00000400000e7824 */ /* 0x040fe400078e00ff */
[----:B------:R-:W-:Y:S01]  /*1590*/  IMAD.SHL.U32 R16, R0, 0x20, RZ ;  /* 0x0000002000107824 */ /* 0x000fe200078e00ff */
[----:B------:R-:W-:-:S04]  /*15a0*/  LOP3.LUT R11, R11, 0x3800, RZ, 0xc0, !PT ;  /* 0x000038000b0b7812 */ /* 0x000fc800078ec0ff */
[----:B------:R-:W-:Y:S01]  /*15b0*/  LOP3.LUT R11, R11, 0x400, R14, 0xf8, !PT ;  /* 0x000004000b0b7812 */ /* 0x000fe200078ef80e */
[----:B------:R-:W-:-:S03]  /*15c0*/  IMAD.SHL.U32 R14, R0, 0x10, RZ ;  /* 0x00000010000e7824 */ /* 0x000fc600078e00ff */
[----:B------:R-:W-:Y:S01]  /*15d0*/  LOP3.LUT R11, R11, 0x380, R16, 0xf8, !PT ;  /* 0x000003800b0b7812 */ /* 0x000fe200078ef810 */
[----:B-1----:R-:W-:Y:S06]  /*15e0*/  @P0 BRA `(.L_x_16) ;  /* 0x0000000000080947 */ /* 0x002fec0003800000 */
[----:B------:R-:W1:Y:S02]  /*15f0*/  SYNCS.PHASECHK.TRANS64.TRYWAIT P0, [UR8], R13 ;  /* 0x0000000dff0075a7 */ /* 0x000e640008000148 */
[----:B-1----:R-:W-:Y:S05]  /*1600*/  @!P0 BRA `(.L_x_17) ;  /* 0x000000b400788947 */ /* 0x002fea0003800000 */
.L_x_16:
[----:B------:R-:W-:Y:S01]  /*1610*/  USHF.L.U32 UR8, UR12, 0xb, URZ ;  /* 0x0000000b0c087899 */ /* 0x000fe2000800063f */
[----:B------:R-:W-:Y:S01]  /*1620*/  LOP3.LUT R11, R11, 0x20, R14, 0xf8, !PT ;  /* 0x000000200b0b7812 */ /* 0x000fe200078ef80e */
[----:B------:R-:W-:Y:S02]  /*1630*/  UIADD3 UR9, UR15, 0xa100, URZ ;  /* 0x0000a1000f097890 */ /* 0x000fe4000fffe03f */
[----:B------:R-:W-:Y:S02]  /*1640*/  ULOP3.LUT UR14, UR7, 0x10000, URZ, 0xfc, !UPT ;  /* 0x00010000070e7892 */ /* 0x000fe4000f8efc3f */
[----:B------:R-:W-:Y:S01]  /*1650*/  LEA.HI R11, R11, UR8, RZ, 0x1d ;  /* 0x000000080b0b7c11 */ /* 0x000fe2000f8fe8ff */
[----:B------:R-:W-:Y:S02]  /*1660*/  USHF.R.U32.HI UR9, URZ, 0x4, UR9 ;  /* 0x000000043f097899 */ /* 0x000fe40008011609 */
[----:B------:R-:W-:Y:S02]  /*1670*/  ULEA UR14, UR12, UR14, 0x9 ;  /* 0x0000000e0c0e7291 */ /* 0x000fe4000f8e483f */
[----:B------:R-:W-:Y:S01]  /*1680*/  LDS R152, [R11+UR15+0x32100] ;  /* 0x0321000f0b987984 */ /* 0x000fe20008000800 */
[----:B------:R-:W-:Y:S01]  /*1690*/  ULOP3.LUT UR9, UR9, 0x3fff, URZ, 0xc0, !UPT ;  /* 0x00003fff09097892 */ /* 0x000fe2000f8ec03f */
[----:B------:R-:W-:-:S02]  /*16a0*/  UMOV UR11, 0x40000040 ;  /* 0x40000040000b7882 */ /* 0x000fc40000000000 */
[----:B------:R-:W4:Y:S01]  /*16b0*/  LDS R153, [R11+UR15+0x32108] ;  /* 0x0321080f0b997984 */ /* 0x000f220008000800 */
[----:B------:R-:W-:-:S04]  /*16c0*/  ULOP3.LUT UR9, UR9, 0x10000, URZ, 0xfc, !UPT ;  /* 0x0001000009097892 */ /* 0x000fc8000f8efc3f */
[----:B------:R-:W-:-:S03]  /*16d0*/  UIADD3 UR10, UR8, UR9, URZ ;  /* 0x00000009080a7290 */ /* 0x000fc6000fffe03f */
[----:B------:R-:W-:Y:S01]  /*16e0*/  UMOV UR8, UR14 ;  /* 0x0000000e00087c82 */ /* 0x000fe20008000000 */
[----:B------:R-:W-:Y:S01]  /*16f0*/  UMOV UR9, 0x80000020 ;  /* 0x8000002000097882 */ /* 0x000fe20000000000 */
[----:B----4-:R-:W-:-:S06]  /*1700*/  WARPGROUP.ARRIVE ;  /* 0x00000000000079c5 */ /* 0x010fcc0000000000 */
[----:B------:R-:W-:Y:S01]  /*1710*/  IGMMA.SP.64x256x64.S8.S8 R24, gdesc[UR8], R24, UP0, R152 ;  /* 0x06809800081879f1 */ /* 0x000fe2000bf41218 */
[----:B------:R-:W-:Y:S02]  /*1720*/  UIADD3 UR8, UR14, 0x2, URZ ;  /* 0x000000020e087890 */ /* 0x000fe4000fffe03f */
[----:B------:R-:W-:Y:S01]  /*1730*/  UIADD3 UR10, UR10, 0x4, URZ ;  /* 0x000000040a0a7890 */ /* 0x000fe2000fffe03f */
[----:B------:R-:W-:Y:S01]  /*1740*/  UMOV UR9, 0x80000020 ;  /* 0x8000002000097882 */ /* 0x000fe20000000000 */
[----:B------:R-:W-:-:S07]  /*1750*/  UMOV UR11, 0x40000040 ;  /* 0x40000040000b7882 */ /* 0x000fce0000000000 */
[----:B------:R-:W-:Y:S03]  /*1760*/  IGMMA.SP.64x256x64.S8.S8 R24, gdesc[UR8], R24, R153, gsb0 ;  /* 0x06809900081879f1 */ /* 0x000fe60008041218 */
[----:B------:R-:W-:Y:S02]  /*1770*/  WARPGROUP.DEPBAR.LE gsb0, 0x0 ;  /* 0x00008000000079c5 */ /* 0x000fe40000010000 */
[----:B------:R-:W-:Y:S05]  /*1780*/  @!P1 BRA `(.L_x_18) ;  /* 0x0000000000049947 */ /* 0x000fea0003800000 */
[----:B------:R-:W-:Y:S01]  /*1790*/  BPT.TRAP 0x1 ;  /* 0x000000040000795c */ /* 0x000fe20000300000 */
.L_x_18:
[----:B------:R-:W-:Y:S01]  /*17a0*/  ULEA UR8, UR13, UR15, 0x3 ;  /* 0x0000000f0d087291 */ /* 0x000fe2000f8e183f */
[----:B------:R-:W-:-:S03]  /*17b0*/  ISETP.GT.U32.AND P0, PT, R4, 0x1, PT ;  /* 0x000000010400780c */ /* 0x000fc60003f04070 */
[----:B------:R-:W-:-:S04]  /*17c0*/  UIADD3 UR8, UR8, 0x28, URZ ;  /* 0x0000002808087890 */ /* 0x000fc8000fffe03f */
[----:B------:R-:W-:-:S09]  /*17d0*/  UPRMT UR8, URZ, 0x654, UR8 ;  /* 0x000006543f087896 */ /* 0x000fd20008000008 */
[----:B------:R-:W-:Y:S01]  /*17e0*/  SYNCS.ARRIVE.TRANS64.RED.A1T0 RZ, [UR8], RZ ;  /* 0x000000ffffff79a7 */ /* 0x000fe20008100408 */
[----:B------:R-:W-:Y:S05]  /*17f0*/  @P0 BRA `(.L_x_19) ;  /* 0x0000000000040947 */ /* 0x000fea0003800000 */
[----:B------:R-:W-:Y:S01]  /*1800*/  BPT.TRAP 0x1 ;  /* 0x000000040000795c */ /* 0x000fe20000300000 */
.L_x_19:
[----:B------:R-:W-:Y:S01]  /*1810*/  UIADD3 UR12, UR12, 0x1, URZ ;  /* 0x000000010c0c7890 */ /* 0x000fe2000fffe03f */
[C---:B------:R-:W-:Y:S01]  /*1820*/  ISETP.GT.AND P0, PT, R9.reuse, 0x1, PT ;  /* 0x000000010900780c */ /* 0x040fe20003f04270 */
[----:B------:R-:W-:Y:S01]  /*1830*/  UIADD3 UR13, UR13, 0x1, URZ ;  /* 0x000000010d0d7890 */ /* 0x000fe2000fffe03f */
[----:B------:R-:W-:Y:S01]  /*1840*/  VIADD R9, R9, 0xffffffff ;  /* 0xffffffff09097836 */ /* 0x000fe20000000000 */
[----:B------:R-:W-:Y:S02]  /*1850*/  UISETP.NE.AND UP0, UPT, UR12, 0x5, UPT ;  /* 0x000000050c00788c */ /* 0x000fe4000bf05270 */
[----:B------:R-:W-:Y:S02]  /*1860*/  UISETP.NE.AND UP1, UPT, UR13, 0x5, UPT ;  /* 0x000000050d00788c */ /* 0x000fe4000bf25270 */
[----:B------:R-:W-:Y:S02]  /*1870*/  USEL UR8, URZ, 0x1, UP0 ;  /* 0x000000013f087887 */ /* 0x000fe40008000000 */
[----:B------:R-:W-:-:S02]  /*1880*/  USEL UR12, UR12, URZ, UP0 ;  /* 0x0000003f0c0c7287 */ /* 0x000fc40008000000 */
[----:B------:R-:W-:Y:S02]  /*1890*/  USEL UR13, UR13, URZ, UP1 ;  /* 0x0000003f0d0d7287 */ /* 0x000fe40008800000 */
[----:B------:R-:W-:Y:S01]  /*18a0*/  UPLOP3.LUT UP0, UPT, UPT, UPT, UPT, 0x80, 0x0 ;  /* 0x000000000000789c */ /* 0x000fe20003f0f070 */
[----:B------:R-:W-:Y:S01]  /*18b0*/  LOP3.LUT R15, R15, UR8, RZ, 0x3c, !PT ;  /* 0x000000080f0f7c12 */ /* 0x000fe2000f8e3cff */
[----:B------:R-:W-:Y:S09]  /*18c0*/  @P0 BRA `(.L_x_20) ;  /* 0xfffffff800fc0947 */ /* 0x000ff2000383ffff */
.L_x_13:
[----:B------:R-:W4:Y:S01]  /*18d0*/  LDC R15, c[0x0][0x288] ;  /* 0x0000a200ff0f7b82 */ /* 0x000f220000000800 */
[----:B------:R-:W-:Y:S01]  /*18e0*/  LOP3.LUT R9, R0, 0x60, RZ, 0xc0, !PT ;  /* 0x0000006000097812 */ /* 0x000fe200078ec0ff */
[----:B------:R-:W-:Y:S01]  /*18f0*/  UIADD3 UR5, UR6, UR5, URZ ;  /* 0x0000000506057290 */ /* 0x000fe2000fffe03f */
[--C-:B------:R-:W-:Y:S01]  /*1900*/  SHF.R.U32.HI R11, RZ, 0x2, R0.reuse ;  /* 0x00000002ff0b7819 */ /* 0x100fe20000011600 */
[----:B------:R-:W-:Y:S01]  /*1910*/  ULDC UR12, c[0x0][0x284] ;  /* 0x0000a100000c7ab9 */ /* 0x000fe20000000800 */
[----:B------:R-:W-:Y:S01]  /*1920*/  SHF.R.U32.HI R9, RZ, 0x5, R9 ;  /* 0x00000005ff097819 */ /* 0x000fe20000011609 */
[----:B------:R-:W-:Y:S01]  /*1930*/  UISETP.GT.U32.AND UP0, UPT, UR5, 0x4, UPT ;  /* 0x000000040500788c */ /* 0x000fe2000bf04070 */
[----:B------:R-:W-:Y:S01]  /*1940*/  LOP3.LUT R14, R11, 0x7, RZ, 0xc0, !PT ;  /* 0x000000070b0e7812 */ /* 0x000fe200078ec0ff */
[----:B------:R-:W-:Y:S01]  /*1950*/  UISETP.GE.U32.AND UP1, UPT, UR6, 0x5, UPT ;  /* 0x000000050600788c */ /* 0x000fe2000bf26070 */
[----:B-1----:R-:W-:Y:S01]  /*1960*/  SHF.R.U32.HI R16, RZ, 0x1, R0 ;  /* 0x00000001ff107819 */ /* 0x002fe20000011600 */
[C---:B------:R-:W-:Y:S01]  /*1970*/  IMAD.SHL.U32 R11, R9.reuse, 0x10, RZ ;  /* 0x00000010090b7824 */ /* 0x040fe200078e00ff */
[----:B------:R-:W-:Y:S01]  /*1980*/  SHF.R.S32.HI R20, RZ, 0x1f, R6 ;  /* 0x0000001fff147819 */ /* 0x000fe20000011406 */
[--C-:B------:R-:W-:Y:S01]  /*1990*/  IMAD R18, R9, -0x10, -R14.reuse ;  /* 0xfffffff009127824 */ /* 0x100fe200078e0a0e */
[----:B------:R-:W-:Y:S01]  /*19a0*/  LOP3.LUT R9, R5, 0x1, RZ, 0xc0, !PT ;  /* 0x0000000105097812 */ /* 0x000fe200078ec0ff */
[----:B------:R-:W-:Y:S01]  /*19b0*/  UISETP.LT.U32.AND UP0, UPT, UR6, 0x5, UP0 ;  /* 0x000000050600788c */ /* 0x000fe20008701070 */
[----:B------:R-:W-:Y:S01]  /*19c0*/  LOP3.LUT R11, R11, 0xfffffff0, R14, 0xe2, !PT ;  /* 0xfffffff00b0b7812 */ /* 0x000fe200078ee20e */
[----:B------:R-:W-:Y:S01]  /*19d0*/  IMAD.SHL.U32 R14, R10, 0x80, RZ ;  /* 0x000000800a0e7824 */ /* 0x000fe200078e00ff */
[----:B------:R-:W-:Y:S01]  /*19e0*/  ULDC.64 UR10, c[0x0][0x6d0] ;  /* 0x0001b400000a7ab9 */ /* 0x000fe20000000a00 */
[----:B0-----:R-:W-:Y:S01]  /*19f0*/  IMAD R13, R9, -0x40, R18 ;  /* 0xffffffc0090d7824 */ /* 0x001fe200078e0212 */
[----:B------:R-:W-:Y:S01]  /*1a00*/  LOP3.LUT R11, R11, 0x40, R16, 0xf8, !PT ;  /* 0x000000400b0b7812 */ /* 0x000fe200078ef810 */
[----:B------:R-:W-:Y:S01]  /*1a10*/  IMAD.SHL.U32 R18, R12, 0x100, RZ ;  /* 0x000001000c127824 */ /* 0x000fe200078e00ff */
[----:B------:R-:W-:Y:S01]  /*1a20*/  UIMAD.WIDE.U32 UR8, UR5, -0x33333333, URZ ;  /* 0xcccccccd050878a5 */ /* 0x000fe2000f8e003f */
[----:B------:R-:W-:Y:S01]  /*1a30*/  LOP3.LUT R9, R0, 0x3, RZ, 0xc0, !PT ;  /* 0x0000000300097812 */ /* 0x000fe200078ec0ff */
[----:B------:R-:W-:Y:S01]  /*1a40*/  USEL UR7, URZ, 0x1, !UP0 ;  /* 0x000000013f077887 */ /* 0x000fe2000c000000 */
[----:B------:R-:W-:Y:S01]  /*1a50*/  LOP3.LUT R152, R11, R14, RZ, 0xfc, !PT ;  /* 0x0000000e0b987212 */ /* 0x000fe200078efcff */
[----:B------:R-:W-:Y:S01]  /*1a60*/  IMAD R11, R20, UR10, RZ ;  /* 0x0000000a140b7c24 */ /* 0x000fe2000f8e02ff */
[----:B----4-:R-:W-:Y:S01]  /*1a70*/  ISETP.GE.AND P0, PT, R18, R15, PT ;  /* 0x0000000f1200720c */ /* 0x010fe20003f06270 */
[----:B------:R-:W-:Y:S01]  /*1a80*/  USHF.R.U32.HI UR8, URZ, 0x2, UR9 ;  /* 0x000000023f087899 */ /* 0x000fe20008011609 */
[--C-:B------:R-:W-:Y:S01]  /*1a90*/  SHF.R.S32.HI R153, RZ, 0x1f, R152.reuse ;  /* 0x0000001fff997819 */ /* 0x100fe20000011498 */
[----:B------:R-:W-:Y:S01]  /*1aa0*/  ULOP3.LUT UR4, UR4, UR7, URZ, 0x3c, !UPT ;  /* 0x0000000704047292 */ /* 0x000fe2000f8e3c3f */
[----:B------:R-:W-:Y:S01]  /*1ab0*/  ISETP.GE.OR P0, PT, R14, UR12, P0 ;  /* 0x0000000c0e007c0c */ /* 0x000fe20008706670 */
[C---:B------:R-:W-:Y:S01]  /*1ac0*/  IMAD R17, R6.reuse, UR11, R11 ;  /* 0x0000000b06117c24 */ /* 0x040fe2000f8e020b */
[----:B------:R-:W-:Y:S01]  /*1ad0*/  UIMAD UR5, UR8, -0x5, UR5 ;  /* 0xfffffffb080578a4 */ /* 0x000fe2000f8e0205 */
[----:B------:R-:W-:Y:S01]  /*1ae0*/  IMAD.WIDE.U32 R10, R6, UR10, R152 ;  /* 0x0000000a060a7c25 */ /* 0x000fe2000f8e0098 */
[----:B------:R-:W-:Y:S01]  /*1af0*/  @UP1 ULOP3.LUT UR4, UR4, 0x1, UR8, 0x78, !UPT ;  /* 0x0000000104041892 */ /* 0x000fe2000f8e7808 */
[----:B------:R-:W-:-:S02]  /*1b00*/  WARPGROUP.DEPBAR.LE gsb0, 0x0 ;  /* 0x00008000000079c5 */ /* 0x000fc40000010000 */
[----:B------:R-:W-:Y:S01]  /*1b10*/  IMAD R15, R9, -0x2, R15 ;  /* 0xfffffffe090f7824 */ /* 0x000fe200078e020f */
[----:B------:R-:W-:Y:S01]  /*1b20*/  IADD3 R9, -R14, UR12, R13 ;  /* 0x0000000c0e097c10 */ /* 0x000fe2000fffe10d */
[----:B------:R-:W-:Y:S02]  /*1b30*/  IMAD.IADD R17, R11, 0x1, R17 ;  /* 0x000000010b117824 */ /* 0x000fe400078e0211 */
[----:B------:R-:W-:Y:S02]  /*1b40*/  IMAD.MOV.U32 R16, RZ, RZ, R10 ;  /* 0x000000ffff107224 */ /* 0x000fe400078e000a */
[----:B------:R-:W-:Y:S02]  /*1b50*/  IMAD.IADD R11, R15, 0x1, -R18 ;  /* 0x000000010f0b7824 */ /* 0x000fe400078e0a12 */
[----:B------:R-:W-:Y:S01]  /*1b60*/  IMAD.MOV.U32 R10, RZ, RZ, -0x1 ;  /* 0xffffffffff0a7424 */ /* 0x000fe200078e00ff */
[----:B------:R-:W-:Y:S06]  /*1b70*/  @P0 BRA `(.L_x_21) ;  /* 0x0000009000940947 */ /* 0x000fec0003800000 */
[----:B------:R-:W0:Y:S01]  /*1b80*/  LDC.64 R14, c[0x0][0x6c8] ;  /* 0x0001b200ff0e7b82 */ /* 0x000e220000000a00 */
[----:B------:R-:W-:Y:S01]  /*1b90*/  IMAD.WIDE R12, R12, 0x100, RZ ;  /* 0x000001000c0c7825 */ /* 0x000fe200078e02ff */
[----:B---3-5:R-:W-:Y:S01]  /*1ba0*/  ISETP.NE.AND P1, PT, R8, RZ, PT ;  /* 0x000000ff0800720c */ /* 0x028fe20003f25270 */
[----:B------:R-:W-:Y:S01]  /*1bb0*/  BSSY B0, `(.L_x_21) ;  /* 0x0000921000007945 */ /* 0x000fe20003800000 */
[----:B------:R-:W-:Y:S01]  /*1bc0*/  ISETP.GT.AND P0, PT, R11, RZ, PT ;  /* 0x000000ff0b00720c */ /* 0x000fe20003f04270 */
[----:B------:R-:W-:-:S03]  /*1bd0*/  IMAD.SHL.U32 R19, R0, 0x2, RZ ;  /* 0x0000000200137824 */ /* 0x000fc600078e00ff */
[----:B------:R-:W-:Y:S02]  /*1be0*/  ISETP.GT.AND P5, PT, R9, RZ, P0 ;  /* 0x000000ff0900720c */ /* 0x000fe400007a4270 */
[----:B------:R-:W-:Y:S01]  /*1bf0*/  LOP3.LUT R163, R12, 0x6, R19, 0xf8, !PT ;  /* 0x000000060ca37812 */ /* 0x000fe200078ef813 */
[----:B0-----:R-:W-:-:S04]  /*1c00*/  IMAD R18, R13, R14, RZ ;  /* 0x0000000e0d127224 */ /* 0x001fc800078e02ff */
[----:B------:R-:W-:-:S04]  /*1c10*/  IMAD.WIDE.U32 R22, R163, R14, R16 ;  /* 0x0000000ea3167225 */ /* 0x000fc800078e0010 */
[----:B------:R-:W-:-:S04]  /*1c20*/  IMAD R17, R163, R15, R18 ;  /* 0x0000000fa3117224 */ /* 0x000fc800078e0212 */
[----:B------:R-:W-:Y:S01]  /*1c30*/  IMAD.IADD R165, R23, 0x1, R17 ;  /* 0x0000000117a57824 */ /* 0x000fe200078e0211 */
[----:B------:R-:W-:Y:S06]  /*1c40*/  @!P1 BRA `(.L_x_22) ;  /* 0x0000006400589947 */ /* 0x000fec0003800000 */
[----:B------:R-:W-:Y:S01]  /*1c50*/  ULDC.64 UR8, c[0x0][0x6b8] ;  /* 0x0001ae0000087ab9 */ /* 0x000fe20000000a00 */
[----:B------:R-:W-:Y:S01]  /*1c60*/  ULDC.64 UR12, c[0x0][0x6b0] ;  /* 0x0001ac00000c7ab9 */ /* 0x000fe20000000a00 */
[----:B------:R-:W-:Y:S01]  /*1c70*/  IMAD R17, R20, UR8, RZ ;  /* 0x0000000814117c24 */ /* 0x000fe2000f8e02ff */
[----:B------:R-:W-:Y:S01]  /*1c80*/  ULDC.64 UR14, c[0x0][0x6a8] ;  /* 0x0001aa00000e7ab9 */ /* 0x000fe20000000a00 */
[----:B------:R-:W-:Y:S01]  /*1c90*/  IMAD.WIDE.U32 R20, R6, UR8, R152 ;  /* 0x0000000806147c25 */ /* 0x000fe2000f8e0098 */
[----:B------:R-:W-:-:S03]  /*1ca0*/  ULDC.64 UR10, c[0x0][0x6c0] ;  /* 0x0001b000000a7ab9 */ /* 0x000fc60000000a00 */
[----:B------:R-:W-:Y:S02]  /*1cb0*/  IMAD R159, R6, UR9, R17 ;  /* 0x00000009069f7c24 */ /* 0x000fe4000f8e0211 */
[----:B------:R-:W-:Y:S02]  /*1cc0*/  IMAD R12, R13, UR12, RZ ;  /* 0x0000000c0d0c7c24 */ /* 0x000fe4000f8e02ff */
[----:B------:R-:W-:Y:S02]  /*1cd0*/  IMAD.IADD R21, R21, 0x1, R159 ;  /* 0x0000000115157824 */ /* 0x000fe400078e029f */
[C---:B------:R-:W-:Y:S02]  /*1ce0*/  IMAD R161, R163.reuse, UR13, R12 ;  /* 0x0000000da3a17c24 */ /* 0x040fe4000f8e020c */
[----:B------:R-:W-:-:S04]  /*1cf0*/  IMAD.WIDE.U32 R12, R163, UR12, R20 ;  /* 0x0000000ca30c7c25 */ /* 0x000fc8000f8e0014 */
[----:B------:R-:W-:Y:S01]  /*1d00*/  IMAD.IADD R13, R13, 0x1, R161 ;  /* 0x000000010d0d7824 */ /* 0x000fe200078e02a1 */
[----:B------:R-:W-:-:S04]  /*1d10*/  LEA R18, P1, R12, UR14, 0x2 ;  /* 0x0000000e0c127c11 */ /* 0x000fc8000f8210ff */
[----:B------:R-:W-:Y:S02]  /*1d20*/  LEA.HI.X R19, R12, UR15, R13, 0x2, P1 ;  /* 0x0000000f0c137c11 */ /* 0x000fe400088f140d */
[----:B------:R-:W0:Y:S03]  /*1d30*/  LDC.64 R12, c[0x0][0x6b0] ;  /* 0x0001ac00ff0c7b82 */ /* 0x000e260000000a00 */
[----:B------:R-:W3:Y:S01]  /*1d40*/  @P5 LDG.E.LTC128B R157, desc[UR16][R18.64] ;  /* 0x00000010129d5981 */ /* 0x000ee2000c1e1920 */
[C---:B------:R-:W-:Y:S01]  /*1d50*/  LEA R16, P1, R22.reuse, UR10, 0x2 ;  /* 0x0000000a16107c11 */ /* 0x040fe2000f8210ff */
[----:B------:R-:W-:Y:S01]  /*1d60*/  BSSY B1, `(.L_x_23) ;  /* 0x0000015000017945 */ /* 0x000fe20003800000 */
[----:B------:R-:W-:Y:S02]  /*1d70*/  ISETP.GT.AND P0, PT, R9, 0x8, P0 ;  /* 0x000000080900780c */ /* 0x000fe40000704270 */
[----:B------:R-:W-:-:S02]  /*1d80*/  LEA.HI.X R17, R22, UR11, R165, 0x2, P1 ;  /* 0x0000000b16117c11 */ /* 0x000fc400088f14a5 */
[----:B------:R-:W-:Y:S01]  /*1d90*/  ISETP.GT.AND P1, PT, R11, 0x1, PT ;  /* 0x000000010b00780c */ /* 0x000fe20003f24270 */
[----:B0-----:R-:W-:-:S04]  /*1da0*/  IMAD.WIDE.U32 R154, R163, UR12, R12 ;  /* 0x0000000ca39a7c25 */ /* 0x001fc8000f8e000c */
[----:B------:R-:W-:-:S04]  /*1db0*/  IMAD.WIDE.U32 R12, R163, UR12, R152 ;  /* 0x0000000ca30c7c25 */ /* 0x000fc8000f8e0098 */
[C---:B------:R-:W-:Y:S02]  /*1dc0*/  IMAD.IADD R163, R161.reuse, 0x1, R155 ;  /* 0x00000001a1a37824 */ /* 0x040fe400078e029b */
[----:B------:R-:W-:Y:S02]  /*1dd0*/  IMAD.IADD R13, R161, 0x1, R13 ;  /* 0x00000001a10d7824 */ /* 0x000fe400078e020d */
[----:B------:R-:W-:-:S04]  /*1de0*/  IMAD.WIDE.U32 R12, R6, UR8, R12 ;  /* 0x00000008060c7c25 */ /* 0x000fc8000f8e000c */
[----:B---3--:R-:W-:-:S04]  /*1df0*/  IMAD R23, R157, R8, RZ ;  /* 0x000000089d177224 */ /* 0x008fc800078e02ff */
[----:B--2---:R-:W-:Y:S01]  /*1e00*/  IMAD R165, R24, R7, R23 ;  /* 0x0000000718a57224 */ /* 0x004fe200078e0217 */
[-C--:B------:R-:W-:Y:S02]  /*1e10*/  IADD3 R23, P2, R20, R154.reuse, RZ ;  /* 0x0000009a14177210 */ /* 0x080fe40007f5e0ff */
[----:B------:R-:W-:Y:S02]  /*1e20*/  IADD3 R154, P4, R152, R154, RZ ;  /* 0x0000009a989a7210 */ /* 0x000fe40007f9e0ff */
[----:B------:R0:W-:Y:S01]  /*1e30*/  @P5 STG.E desc[UR16][R16.64], R165 ;  /* 0x000000a510005986 */ /* 0x0001e2000c101910 */
[----:B------:R-:W-:Y:S01]  /*1e40*/  ISETP.GT.AND P5, PT, R9, RZ, P1 ;  /* 0x000000ff0900720c */ /* 0x000fe20000fa4270 */
[----:B------:R-:W-:Y:S01]  /*1e50*/  IMAD.X R24, R163, 0x1, R21, P2 ;  /* 0x00000001a3187824 */ /* 0x000fe200010e0615 */
[----:B------:R-:W-:Y:S02]  /*1e60*/  LEA R22, P2, R23, UR14, 0x2 ;  /* 0x0000000e17167c11 */ /* 0x000fe4000f8410ff */
[----:B------:R-:W-:-:S02]  /*1e70*/  LEA R20, P6, R14, R16, 0x2 ;  /* 0x000000100e147211 */ /* 0x000fc400078c10ff */
[----:B------:R-:W-:-:S07]  /*1e80*/  LEA.HI.X R23, R23, UR15, R24, 0x2, P2 ;  /* 0x0000000f17177c11 */ /* 0x000fce00090f1418 */
[----:B0-----:R-:W-:Y:S05]  /*1e90*/  @!P5 BRA `(.L_x_24) ;  /* 0x000000000004d947 */ /* 0x001fea0003800000 */
[----:B------:R0:W5:Y:S02]  /*1ea0*/  LDG.E.LTC128B R157, desc[UR16][R22.64] ;  /* 0x00000010169d7981 */ /* 0x000164000c1e1920 */
.L_x_24:
[----:B------:R-:W-:Y:S05]  /*1eb0*/  BSYNC B1 ;  /* 0x0000000000017941 */ /* 0x000fea0003800000 */
.L_x_23:
[----:B-----5:R-:W-:Y:S01]  /*1ec0*/  IMAD R152, R157, R8, RZ ;  /* 0x000000089d987224 */ /* 0x020fe200078e02ff */
[----:B------:R-:W-:Y:S01]  /*1ed0*/  LEA.HI.X R21, R14, R17, R15, 0x2, P6 ;  /* 0x000000110e157211 */ /* 0x000fe200030f140f */
[----:B------:R-:W-:Y:S01]  /*1ee0*/  IMAD.IADD R13, R159, 0x1, R13 ;  /* 0x000000019f0d7824 */ /* 0x000fe200078e020d */
[C---:B------:R-:W-:Y:S01]  /*1ef0*/  LEA R24, P2, R12.reuse, UR14, 0x2 ;  /* 0x0000000e0c187c11 */ /* 0x040fe2000f8410ff */
[----:B------:R-:W-:Y:S01]  /*1f00*/  IMAD R161, R25, R7, R152 ;  /* 0x0000000719a17224 */ /* 0x000fe200078e0298 */
[----:B------:R-:W-:Y:S01]  /*1f10*/  BSSY B1, `(.L_x_25) ;  /* 0x0000006000017945 */ /* 0x000fe20003800000 */
[----:B------:R-:W-:Y:S01]  /*1f20*/  IMAD.X R155, R153, 0x1, R163, P4 ;  /* 0x00000001999b7824 */ /* 0x000fe200020e06a3 */
[----:B------:R-:W-:Y:S02]  /*1f30*/  LEA.HI.X R25, R12, UR15, R13, 0x2, P2 ;  /* 0x0000000f0c197c11 */ /* 0x000fe400090f140d */
[----:B------:R1:W-:Y:S01]  /*1f40*/  @P5 STG.E desc[UR16][R20.64], R161 ;  /* 0x000000a114005986 */ /* 0x0003e2000c101910 */
[----:B------:R-:W-:Y:S06]  /*1f50*/  @!P0 BRA `(.L_x_26) ;  /* 0x0000000000048947 */ /* 0x000fec0003800000 */
[----:B------:R2:W5:Y:S02]  /*1f60*/  LDG.E.LTC128B R157, desc[UR16][R24.64+0x20] ;  /* 0x00002010189d7981 */ /* 0x000564000c1e1920 */
.L_x_26:
[----:B------:R-:W-:Y:S05]  /*1f70*/  BSYNC B1 ;  /* 0x0000000000017941 */ /* 0x000fea0003800000 */
.L_x_25:
[----:B--2--5:R-:W-:Y:S01]  /*1f80*/  IMAD R24, R157, R8, RZ ;  /* 0x000000089d187224 */ /* 0x024fe200078e02ff */
[----:B------:R-:W-:Y:S01]  /*1f90*/  ISETP.GT.AND P1, PT, R9, 0x8, P1 ;  /* 0x000000080900780c */ /* 0x000fe20000f24270 */
[----:B------:R-:W-:Y:S01]  /*1fa0*/  IMAD.WIDE.U32 R12, R6, UR8, R154 ;  /* 0x00000008060c7c25 */ /* 0x000fe2000f8e009a */
[----:B------:R-:W-:Y:S01]  /*1fb0*/  ISETP.GT.AND P2, PT, R11, 0x8, PT ;  /* 0x000000080b00780c */ /* 0x000fe20003f44270 */
[----:B------:R-:W-:Y:S01]  /*1fc0*/  USHF.L.U64.HI UR10, UR12, 0x5, UR13 ;  /* 0x000000050c0a7899 */ /* 0x000fe2000801020d */
[----:B------:R-:W-:Y:S01]  /*1fd0*/  BSSY B1, `(.L_x_27) ;  /* 0x000000c000017945 */ /* 0x000fe20003800000 */
[----:B------:R-:W-:Y:S01]  /*1fe0*/  IMAD R153, R26, R7, R24 ;  /* 0x000000071a997224 */ /* 0x000fe200078e0218 */
[----:B------:R-:W-:Y:S01]  /*1ff0*/  LEA R24, P5, R12, UR14, 0x2 ;  /* 0x0000000e0c187c11 */ /* 0x000fe2000f8a10ff */
[----:B------:R-:W-:Y:S01]  /*2000*/  IMAD.IADD R13, R159, 0x1, R13 ;  /* 0x000000019f0d7824 */ /* 0x000fe200078e020d */
[----:B------:R-:W-:Y:S01]  /*2010*/  USHF.L.U32 UR9, UR12, 0x5, URZ ;  /* 0x000000050c097899 */ /* 0x000fe2000800063f */
[----:B------:R-:W-:-:S03]  /*2020*/  ISETP.GT.AND P4, PT, R9, RZ, P2 ;  /* 0x000000ff0900720c */ /* 0x000fc60001784270 */
[----:B------:R-:W-:Y:S01]  /*2030*/  LEA.HI.X R25, R12, UR15, R13, 0x2, P5 ;  /* 0x0000000f0c197c11 */ /* 0x000fe2000a8f140d */
[----:B------:R-:W-:Y:S02]  /*2040*/  @P0 IMAD.MOV.U32 R12, RZ, RZ, R16 ;  /* 0x000000ffff0c0224 */ /* 0x000fe400078e0010 */
[----:B------:R-:W-:-:S05]  /*2050*/  @P0 IMAD.MOV.U32 R13, RZ, RZ, R17 ;  /* 0x000000ffff0d0224 */ /* 0x000fca00078e0011 */
[----:B------:R2:W-:Y:S01]  /*2060*/  @P0 STG.E desc[UR16][R12.64+0x20], R153 ;  /* 0x000020990c000986 */ /* 0x0005e2000c101910 */
[----:B------:R-:W-:Y:S05]  /*2070*/  @!P1 BRA `(.L_x_28) ;  /* 0x0000000000049947 */ /* 0x000fea0003800000 */
[----:B------:R3:W5:Y:S02]  /*2080*/  LDG.E.LTC128B R157, desc[UR16][R24.64+0x20] ;  /* 0x00002010189d7981 */ /* 0x000764000c1e1920 */
.L_x_28:
[----:B------:R-:W-:Y:S05]  /*2090*/  BSYNC B1 ;  /* 0x0000000000017941 */ /* 0x000fea0003800000 */
.L_x_27:
[----:B-----5:R-:W-:Y:S01]  /*20a0*/  IMAD R6, R157, R8, RZ ;  /* 0x000000089d067224 */ /* 0x020fe200078e02ff */
[----:B---3--:R-:W-:-:S03]  /*20b0*/  IADD3 R24, P0, R18, UR9, RZ ;  /* 0x0000000912187c10 */ /* 0x008fc6000ff1e0ff */
[----:B------:R-:W-:Y:S01]  /*20c0*/  IMAD R27, R27, R7, R6 ;  /* 0x000000071b1b7224 */ /* 0x000fe200078e0206 */
[----:B------:R-:W-:-:S04]  /*20d0*/  IADD3.X R25, R19, UR10, RZ, P0, !PT ;  /* 0x0000000a13197c10 */ /* 0x000fc800087fe4ff */
[----:B------:R3:W-:Y:S04]  /*20e0*/  @P1 STG.E desc[UR16][R20.64+0x20], R27 ;  /* 0x0000201b14001986 */ /* 0x0007e8000c101910 */
[----:B------:R-:W4:Y:S01]  /*20f0*/  @P4 LDG.E.LTC128B R157, desc[UR16][R24.64] ;  /* 0x00000010189d4981 */ /* 0x000f22000c1e1920 */
[C---:B------:R-:W-:Y:S01]  /*2100*/  IMAD.SHL.U32 R6, R14.reuse, 0x20, RZ ;  /* 0x000000200e067824 */ /* 0x040fe200078e00ff */
[----:B--2---:R-:W-:Y:S01]  /*2110*/  SHF.L.U64.HI R12, R14, 0x5, R15 ;  /* 0x000000050e0c7819 */ /* 0x004fe2000001020f */
[----:B------:R-:W-:Y:S01]  /*2120*/  BSSY B1, `(.L_x_29) ;  /* 0x000000c000017945 */ /* 0x000fe20003800000 */
[----:B------:R-:W-:Y:S02]  /*2130*/  ISETP.GT.AND P0, PT, R11, 0x9, PT ;  /* 0x000000090b00780c */ /* 0x000fe40003f04270 */
[----:B------:R-:W-:-:S02]  /*2140*/  IADD3 R152, P5, R6, R16, RZ ;  /* 0x0000001006987210 */ /* 0x000fc40007fbe0ff */
[----:B------:R-:W-:-:S03]  /*2150*/  ISETP.GT.AND P1, PT, R9, RZ, P0 ;  /* 0x000000ff0900720c */ /* 0x000fc60000724270 */
[----:B------:R-:W-:Y:S01]  /*2160*/  IMAD.X R153, R12, 0x1, R17, P5 ;  /* 0x000000010c997824 */ /* 0x000fe200028e0611 */
[----:B------:R-:W-:-:S04]  /*2170*/  IADD3 R154, P5, R22, UR9, RZ ;  /* 0x00000009169a7c10 */ /* 0x000fc8000ffbe0ff */
[----:B------:R-:W-:Y:S01]  /*2180*/  IADD3.X R155, R23, UR10, RZ, P5, !PT ;  /* 0x0000000a179b7c10 */ /* 0x000fe2000affe4ff */
[----:B----4-:R-:W-:-:S04]  /*2190*/  IMAD R13, R157, R8, RZ ;  /* 0x000000089d0d7224 */ /* 0x010fc800078e02ff */
[----:B------:R-:W-:-:S05]  /*21a0*/  IMAD R13, R28, R7, R13 ;  /* 0x000000071c0d7224 */ /* 0x000fca00078e020d */
[----:B------:R3:W-:Y:S01]  /*21b0*/  @P4 STG.E desc[UR16][R152.64], R13 ;  /* 0x0000000d98004986 */ /* 0x0007e2000c101910 */
[----:B------:R-:W-:Y:S05]  /*21c0*/  @!P1 BRA `(.L_x_30) ;  /* 0x0000000000049947 */ /* 0x000fea0003800000 */
[----:B------:R2:W5:Y:S02]  /*21d0*/  LDG.E.LTC128B R157, desc[UR16][R154.64] ;  /* 0x000000109a9d7981 */ /* 0x000564000c1e1920 */
.L_x_30:
[----:B------:R-:W-:Y:S05]  /*21e0*/  BSYNC B1 ;  /* 0x0000000000017941 */ /* 0x000fea0003800000 */
.L_x_29:
[----:B------:R-:W-:Y:S01]  /*21f0*/  UIADD3 UR7, UP0, UR9, 0x20, URZ ;  /* 0x0000002009077890 */ /* 0x000fe2000ff1e03f */
[----:B------:R-:W-:Y:S01]  /*2200*/  ISETP.GT.AND P2, PT, R9, 0x8, P2 ;  /* 0x000000080900780c */ /* 0x000fe20001744270 */
[----:B-----5:R-:W-:Y:S01]  /*2210*/  IMAD R14, R157, R8, RZ ;  /* 0x000000089d0e7224 */ /* 0x020fe200078e02ff */
[----:B------:R-:W-:Y:S01]  /*2220*/  IADD3 R26, P4, R6, R20, RZ ;  /* 0x00000014061a7210 */ /* 0x000fe20007f9e0ff */
[----:B------:R-:W-:Y:S02]  /*2230*/  UIADD3.X UR8, URZ, UR10, URZ, UP0, !UPT ;  /* 0x0000000a3f087290 */ /* 0x000fe400087fe43f */
[----:B------:R-:W-:Y:S01]  /*2240*/  IADD3 R18, P5, R18, UR7, RZ ;  /* 0x0000000712127c10 */ /* 0x000fe2000ffbe0ff */
[----:B------:R-:W-:Y:S02]  /*2250*/  IMAD R29, R29, R7, R14 ;  /* 0x000000071d1d7224 */ /* 0x000fe400078e020e */
[----:B---3--:R-:W-:Y:S01]  /*2260*/  IMAD.X R27, R12, 0x1, R21, P4 ;  /* 0x000000010c1b7824 */ /* 0x008fe200020e0615 */
[----:B------:R-:W-:-:S04]  /*2270*/  IADD3.X R19, R19, UR8, RZ, P5, !PT ;  /* 0x0000000813137c10 */ /* 0x000fc8000affe4ff */
[----:B------:R3:W-:Y:S04]  /*2280*/  @P1 STG.E desc[UR16][R26.64], R29 ;  /* 0x0000001d1a001986 */ /* 0x0007e8000c101910 */
[----:B------:R-:W4:Y:S01]  /*2290*/  @P2 LDG.E.LTC128B R157, desc[UR16][R18.64] ;  /* 0x00000010129d2981 */ /* 0x000f22000c1e1920 */
[----:B------:R-:W-:Y:S01]  /*22a0*/  IADD3 R14, P1, R6, 0x20, RZ ;  /* 0x00000020060e7810 */ /* 0x000fe20007f3e0ff */
[----:B------:R-:W-:Y:S01]  /*22b0*/  BSSY B1, `(.L_x_31) ;  /* 0x000000c000017945 */ /* 0x000fe20003800000 */
[----:B------:R-:W-:Y:S02]  /*22c0*/  ISETP.GT.AND P4, PT, R9, 0x8, P0 ;  /* 0x000000080900780c */ /* 0x000fe40000784270 */
[----:B------:R-:W-:Y:S01]  /*22d0*/  IADD3 R16, P5, R14, R16, RZ ;  /* 0x000000100e107210 */ /* 0x000fe20007fbe0ff */
[----:B------:R-:W-:Y:S01]  /*22e0*/  IMAD.X R13, RZ, RZ, R12, P1 ;  /* 0x000000ffff0d7224 */ /* 0x000fe200008e060c */
[----:B0-----:R-:W-:-:S03]  /*22f0*/  IADD3 R22, P0, R22, UR7, RZ ;  /* 0x0000000716167c10 */ /* 0x001fc6000ff1e0ff */
[----:B------:R-:W-:Y:S01]  /*2300*/  IMAD.X R17, R13, 0x1, R17, P5 ;  /* 0x000000010d117824 */ /* 0x000fe200028e0611 */
[----:B------:R-:W-:Y:S01]  /*2310*/  IADD3.X R23, R23, UR8, RZ, P0, !PT ;  /* 0x0000000817177c10 */ /* 0x000fe200087fe4ff */
[----:B----4-:R-:W-:-:S04]  /*2320*/  IMAD R15, R157, R8, RZ ;  /* 0x000000089d0f7224 */ /* 0x010fc800078e02ff */
[----:B------:R-:W-:-:S05]  /*2330*/  IMAD R15, R30, R7, R15 ;  /* 0x000000071e0f7224 */ /* 0x000fca00078e020f */
[----:B------:R3:W-:Y:S01]  /*2340*/  @P2 STG.E desc[UR16][R16.64], R15 ;  /* 0x0000000f10002986 */ /* 0x0007e2000c101910 */
[----:B------:R-:W-:Y:S05]  /*2350*/  @!P4 BRA `(.L_x_32) ;  /* 0x000000000004c947 */ /* 0x000fea0003800000 */
[----:B------:R0:W5:Y:S02]  /*2360*/  LDG.E.LTC128B R157, desc[UR16][R22.64] ;  /* 0x00000010169d7981 */ /* 0x000164000c1e1920 */
.L_x_32:
[----:B------:R-:W-:Y:S05]  /*2370*/  BSYNC B1 ;  /* 0x0000000000017941 */ /* 0x000fea0003800000 */
.L_x_31:
[----:B------:R-:W-:Y:S01]  /*2380*/  IADD3 R18, P2, R14, R20, RZ ;  /* 0x000000140e127210 */ /* 0x000fe20007f5e0ff */
[----:B---3-5:R-:W-:Y:S01]  /*2390*/  IMAD R16, R157, R8, RZ ;  /* 0x000000089d107224 */ /* 0x028fe200078e02ff */
[C---:B------:R-:W-:Y:S01]  /*23a0*/  ISETP.GT.AND P1, PT, R11.reuse, 0x10, PT ;  /* 0x000000100b00780c */ /* 0x040fe20003f24270 */
[----:B------:R-:W-:Y:S01]  /*23b0*/  BSSY B1, `(.L_x_33) ;  /* 0x000000b000017945 */ /* 0x000fe20003800000 */
[----:B------:R-:W-:Y:S01]  /*23c0*/  ISETP.GT.AND P0, PT, R11, 0x11, PT ;  /* 0x000000110b00780c */ /* 0x000fe20003f04270 */
[----:B------:R-:W-:Y:S01]  /*23d0*/  IMAD R31, R31, R7, R16 ;  /* 0x000000071f1f7224 */ /* 0x000fe200078e0210 */
[----:B------:R-:W-:Y:S01]  /*23e0*/  ISETP.GT.AND P5, PT, R9, RZ, P1 ;  /* 0x000000ff0900720c */ /* 0x000fe20000fa4270 */
[----:B------:R-:W-:Y:S01]  /*23f0*/  IMAD.X R19, R13, 0x1, R21, P2 ;  /* 0x000000010d137824 */ /* 0x000fe200010e0615 */
[----:B0-----:R-:W-:Y:S02]  /*2400*/  IADD3 R22, P2, R24, UR9, RZ ;  /* 0x0000000918167c10 */ /* 0x001fe4000ff5e0ff */
[----:B------:R-:W-:-:S02]  /*2410*/  IADD3 R16, P6, R152, R6, RZ ;  /* 0x0000000698107210 */ /* 0x000fc40007fde0ff */
[----:B------:R0:W-:Y:S01]  /*2420*/  @P4 STG.E desc[UR16][R18.64], R31 ;  /* 0x0000001f12004986 */ /* 0x0001e2000c101910 */
[----:B------:R-:W-:-:S06]  /*2430*/  IADD3.X R23, R25, UR10, RZ, P2, !PT ;  /* 0x0000000a19177c10 */ /* 0x000fcc00097fe4ff */
[----:B------:R-:W-:Y:S05]  /*2440*/  @!P5 BRA `(.L_x_34) ;  /* 0x000000000004d947 */ /* 0x000fea0003800000 */
[----:B------:R3:W5:Y:S02]  /*2450*/  LDG.E.LTC128B R157, desc[UR16][R22.64] ;  /* 0x00000010169d7981 */ /* 0x000764000c1e1920 */
.L_x_34:
[----:B------:R-:W-:Y:S05]  /*2460*/  BSYNC B1 ;  /* 0x0000000000017941 */ /* 0x000fea0003800000 */
.L_x_33:
[----:B-----5:R-:W-:Y:S01]  /*2470*/  IMAD R15, R157, R8, RZ ;  /* 0x000000089d0f7224 */ /* 0x020fe200078e02ff */
[----:B------:R-:W-:Y:S01]  /*2480*/  ISETP.GT.AND P2, PT, R9, RZ, P0 ;  /* 0x000000ff0900720c */ /* 0x000fe20000744270 */
[----:B------:R-:W-:Y:S01]  /*2490*/  IMAD.X R17, R153, 0x1, R12, P6 ;  /* 0x0000000199117824 */ /* 0x000fe200030e060c */
[----:B------:R-:W-:Y:S01]  /*24a0*/  IADD3 R28, P6, R154, UR9, RZ ;  /* 0x000000099a1c7c10 */ /* 0x000fe2000ffde0ff */
[----:B------:R-:W-:Y:S01]  /*24b0*/  IMAD R15, R32, R7, R15 ;  /* 0x00000007200f7224 */ /* 0x000fe200078e020f */
[----:B------:R-:W-:Y:S01]  /*24c0*/  BSSY B1, `(.L_x_35) ;  /* 0x0000006000017945 */ /* 0x000fe20003800000 */
[----:B0-----:R-:W-:Y:S02]  /*24d0*/  IADD3 R18, P4, R26, R6, RZ ;  /* 0x000000061a127210 */ /* 0x001fe40007f9e0ff */
[----:B------:R-:W-:Y:S01]  /*24e0*/  IADD3.X R29, R155, UR10, RZ, P6, !PT ;  /* 0x0000000a9b1d7c10 */ /* 0x000fe2000b7fe4ff */
[----:B------:R0:W-:Y:S05]  /*24f0*/  @P5 STG.E desc[UR16][R16.64], R15 ;  /* 0x0000000f10005986 */ /* 0x0001ea000c101910 */
[----:B------:R-:W-:Y:S05]  /*2500*/  @!P2 BRA `(.L_x_36) ;  /* 0x000000000004a947 */ /* 0x000fea0003800000 */
[----:B------:R4:W5:Y:S02]  /*2510*/  LDG.E.LTC128B R157, desc[UR16][R28.64] ;  /* 0x000000101c9d7981 */ /* 0x000964000c1e1920 */
.L_x_36:
[----:B------:R-:W-:Y:S05]  /*2520*/  BSYNC B1 ;  /* 0x0000000000017941 */ /* 0x000fea0003800000 */
.L_x_35:
[----:B-1---5:R-:W-:Y:S01]  /*2530*/  IMAD R20, R157, R8, RZ ;  /* 0x000000089d147224 */ /* 0x022fe200078e02ff */
[----:B------:R-:W-:Y:S01]  /*2540*/  ISETP.GT.AND P1, PT, R9, 0x8, P1 ;  /* 0x000000080900780c */ /* 0x000fe20000f24270 */
[----:B------:R-:W-:Y:S01]  /*2550*/  IMAD.X R19, R27, 0x1, R12, P4 ;  /* 0x000000011b137824 */ /* 0x000fe200020e060c */
[----:B------:R-:W-:Y:S01]  /*2560*/  BSSY B1, `(.L_x_37) ;  /* 0x0000008000017945 */ /* 0x000fe20003800000 */
[----:B------:R-:W-:Y:S01]  /*2570*/  IMAD R33, R33, R7, R20 ;  /* 0x0000000721217224 */ /* 0x000fe200078e0214 */
[----:B------:R-:W-:Y:S02]  /*2580*/  IADD3 R20, P4, R24, UR7, RZ ;  /* 0x0000000718147c10 */ /* 0x000fe4000ff9e0ff */
[----:B------:R-:W-:Y:S02]  /*2590*/  IADD3 R30, P5, R14, R152, RZ ;  /* 0x000000980e1e7210 */ /* 0x000fe40007fbe0ff */
[----:B------:R1:W-:Y:S01]  /*25a0*/  @P2 STG.E desc[UR16][R18.64], R33 ;  /* 0x0000002112002986 */ /* 0x0003e2000c101910 */
[----:B------:R-:W-:-:S04]  /*25b0*/  IADD3.X R21, R25, UR8, RZ, P4, !PT ;  /* 0x0000000819157c10 */ /* 0x000fc8000a7fe4ff */
[----:B------:R-:W-:Y:S06]  /*25c0*/  @!P1 BRA `(.L_x_38) ;  /* 0x0000000000049947 */ /* 0x000fec0003800000 */
[----:B------:R0:W5:Y:S02]  /*25d0*/  LDG.E.LTC128B R157, desc[UR16][R20.64] ;  /* 0x00000010149d7981 */ /* 0x000164000c1e1920 */
.L_x_38:
[----:B------:R-:W-:Y:S05]  /*25e0*/  BSYNC B1 ;  /* 0x0000000000017941 */ /* 0x000fea0003800000 */
.L_x_37:
[----:B0----5:R-:W-:Y:S01]  /*25f0*/  IMAD R15, R157, R8, RZ ;  /* 0x000000089d0f7224 */ /* 0x021fe200078e02ff */
[----:B------:R-:W-:Y:S01]  /*2600*/  ISETP.GT.AND P2, PT, R9, 0x8, P0 ;  /* 0x000000080900780c */ /* 0x000fe20000744270 */
[----:B------:R-:W-:Y:S01]  /*2610*/  IMAD.X R31, R13, 0x1, R153, P5 ;  /* 0x000000010d1f7824 */ /* 0x000fe200028e0699 */
[----:B------:R-:W-:Y:S01]  /*2620*/  IADD3 R20, P0, R154, UR7, RZ ;  /* 0x000000079a147c10 */ /* 0x000fe2000ff1e0ff */
[----:B------:R-:W-:Y:S01]  /*2630*/  IMAD R15, R34, R7, R15 ;  /* 0x00000007220f7224 */ /* 0x000fe200078e020f */
[----:B------:R-:W-:Y:S02]  /*2640*/  BSSY B1, `(.L_x_39) ;  /* 0x0000005000017945 */ /* 0x000fe40003800000 */
[----:B------:R-:W-:Y:S02]  /*2650*/  IADD3.X R21, R155, UR8, RZ, P0, !PT ;  /* 0x000000089b157c10 */ /* 0x000fe400087fe4ff */
[----:B------:R0:W-:Y:S05]  /*2660*/  @P1 STG.E desc[UR16][R30.64], R15 ;  /* 0x0000000f1e001986 */ /* 0x0001ea000c101910 */
[----:B------:R-:W-:Y:S05]  /*2670*/  @!P2 BRA `(.L_x_40) ;  /* 0x000000000004a947 */ /* 0x000fea0003800000 */
[----:B------:R0:W5:Y:S02]  /*2680*/  LDG.E.LTC128B R157, desc[UR16][R20.64] ;  /* 0x00000010149d7981 */ /* 0x000164000c1e1920 */
.L_x_40:
[----:B------:R-:W-:Y:S05]  /*2690*/  BSYNC B1 ;  /* 0x0000000000017941 */ /* 0x000fea0003800000 */
.L_x_39:
[----:B0-----:R-:W-:Y:S01]  /*26a0*/  IADD3 R20, P5, R14, R26, RZ ;  /* 0x0000001a0e147210 */ /* 0x001fe20007fbe0ff */
[----:B-----5:R-:W-:Y:S01]  /*26b0*/  IMAD R24, R157, R8, RZ ;  /* 0x000000089d187224 */ /* 0x020fe200078e02ff */
[C---:B------:R-:W-:Y:S01]  /*26c0*/  ISETP.GT.AND P1, PT, R11.reuse, 0x18, PT ;  /* 0x000000180b00780c */ /* 0x040fe20003f24270 */
[----:B------:R-:W-:Y:S01]  /*26d0*/  BSSY B1, `(.L_x_41) ;  /* 0x000000b000017945 */ /* 0x000fe20003800000 */
[----:B------:R-:W-:Y:S01]  /*26e0*/  ISETP.GT.AND P0, PT, R11, 0x19, PT ;  /* 0x000000190b00780c */ /* 0x000fe20003f04270 */
[----:B------:R-:W-:Y:S01]  /*26f0*/  IMAD R35, R35, R7, R24 ;  /* 0x0000000723237224 */ /* 0x000fe200078e0218 */
[----:B------:R-:W-:Y:S01]  /*2700*/  ISETP.GT.AND P4, PT, R9, RZ, P1 ;  /* 0x000000ff0900720c */ /* 0x000fe20000f84270 */
[----:B------:R-:W-:Y:S01]  /*2710*/  IMAD.X R21, R13, 0x1, R27, P5 ;  /* 0x000000010d157824 */ /* 0x000fe200028e061b */
[----:B------:R-:W-:Y:S02]  /*2720*/  IADD3 R24, P6, R22, UR9, RZ ;  /* 0x0000000916187c10 */ /* 0x000fe4000ffde0ff */
[----:B------:R-:W-:-:S02]  /*2730*/  IADD3 R26, P5, R16, R6, RZ ;  /* 0x00000006101a7210 */ /* 0x000fc40007fbe0ff */
[----:B------:R0:W-:Y:S01]  /*2740*/  @P2 STG.E desc[UR16][R20.64], R35 ;  /* 0x0000002314002986 */ /* 0x0001e2000c101910 */
[----:B------:R-:W-:-:S06]  /*2750*/  IADD3.X R25, R23, UR10, RZ, P6, !PT ;  /* 0x0000000a17197c10 */ /* 0x000fcc000b7fe4ff */
[----:B------:R-:W-:Y:S05]  /*2760*/  @!P4 BRA `(.L_x_42) ;  /* 0x000000000004c947 */ /* 0x000fea0003800000 */
[----:B------:R0:W5:Y:S02]  /*2770*/  LDG.E.LTC128B R157, desc[UR16][R24.64] ;  /* 0x00000010189d7981 */ /* 0x000164000c1e1920 */
.L_x_42:
[----:B------:R-:W-:Y:S05]  /*2780*/  BSYNC B1 ;  /* 0x0000000000017941 */ /* 0x000fea0003800000 */
.L_x_41:
        /* <DEDUP_REMOVED lines=11> */
.L_x_44:
[----:B------:R-:W-:Y:S05]  /*2840*/  BSYNC B1 ;  /* 0x0000000000017941 */ /* 0x000fea0003800000 */
.L_x_43:
[----:B-----5:R-:W-:Y:S01]  /*2850*/  IMAD R32, R157, R8, RZ ;  /* 0x000000089d207224 */ /* 0x020fe200078e02ff */
[----:B------:R-:W-:Y:S01]  /*2860*/  ISETP.GT.AND P1, PT, R9, 0x8, P1 ;  /* 0x000000080900780c */ /* 0x000fe20000f24270 */
[----:B------:R-:W-:Y:S01]  /*2870*/  IMAD.X R21, R19, 0x1, R12, P5 ;  /* 0x0000000113157824 */ /* 0x000fe200028e060c */
[----:B---3--:R-:W-:Y:S01]  /*2880*/  IADD3 R22, P4, R22, UR7, RZ ;  /* 0x0000000716167c10 */ /* 0x008fe2000ff9e0ff */
[----:B------:R-:W-:Y:S01]  /*2890*/  IMAD R37, R37, R7, R32 ;  /* 0x0000000725257224 */ /* 0x000fe200078e0220 */
[----:B------:R-:W-:Y:S01]  /*28a0*/  BSSY B1, `(.L_x_45) ;  /* 0x0000006000017945 */ /* 0x000fe20003800000 */
[----:B------:R-:W-:Y:S02]  /*28b0*/  IADD3 R32, P5, R16, R14, RZ ;  /* 0x0000000e10207210 */ /* 0x000fe40007fbe0ff */
[----:B------:R-:W-:Y:S01]  /*28c0*/  IADD3.X R23, R23, UR8, RZ, P4, !PT ;  /* 0x0000000817177c10 */ /* 0x000fe2000a7fe4ff */
[----:B------:R3:W-:Y:S05]  /*28d0*/  @P2 STG.E desc[UR16][R20.64], R37 ;  /* 0x0000002514002986 */ /* 0x0007ea000c101910 */
[----:B------:R-:W-:Y:S05]  /*28e0*/  @!P1 BRA `(.L_x_46) ;  /* 0x0000000000049947 */ /* 0x000fea0003800000 */
[----:B------:R0:W5:Y:S02]  /*28f0*/  LDG.E.LTC128B R157, desc[UR16][R22.64] ;  /* 0x00000010169d7981 */ /* 0x000164000c1e1920 */
.L_x_46:
[----:B------:R-:W-:Y:S05]  /*2900*/  BSYNC B1 ;  /* 0x0000000000017941 */ /* 0x000fea0003800000 */
.L_x_45:
[----:B0----5:R-:W-:Y:S01]  /*2910*/  IMAD R15, R157, R8, RZ ;  /* 0x000000089d0f7224 */ /* 0x021fe200078e02ff */
[----:B------:R-:W-:Y:S01]  /*2920*/  ISETP.GT.AND P2, PT, R9, 0x8, P0 ;  /* 0x000000080900780c */ /* 0x000fe20000744270 */
[----:B-1----:R-:W-:Y:S01]  /*2930*/  IMAD.X R33, R17, 0x1, R13, P5 ;  /* 0x0000000111217824 */ /* 0x002fe200028e060d */
[----:B------:R-:W-:Y:S01]  /*2940*/  IADD3 R16, P0, R28, UR7, RZ ;  /* 0x000000071c107c10 */ /* 0x000fe2000ff1e0ff */
[----:B------:R-:W-:Y:S01]  /*2950*/  IMAD R15, R38, R7, R15 ;  /* 0x00000007260f7224 */ /* 0x000fe200078e020f */
[----:B------:R-:W-:Y:S02]  /*2960*/  BSSY B1, `(.L_x_47) ;  /* 0x0000005000017945 */ /* 0x000fe40003800000 */
[----:B------:R-:W-:Y:S02]  /*2970*/  IADD3.X R17, R29, UR8, RZ, P0, !PT ;  /* 0x000000081d117c10 */ /* 0x000fe400087fe4ff */
[----:B------:R0:W-:Y:S05]  /*2980*/  @P1 STG.E desc[UR16][R32.64], R15 ;  /* 0x0000000f20001986 */ /* 0x0001ea000c101910 */
[----:B------:R-:W-:Y:S05]  /*2990*/  @!P2 BRA `(.L_x_48) ;  /* 0x000000000004a947 */ /* 0x000fea0003800000 */
[----:B------:R1:W5:Y:S02]  /*29a0*/  LDG.E.LTC128B R157, desc[UR16][R16.64] ;  /* 0x00000010109d7981 */ /* 0x000364000c1e1920 */
.L_x_48:
[----:B------:R-:W-:Y:S05]  /*29b0*/  BSYNC B1 ;  /* 0x0000000000017941 */ /* 0x000fea0003800000 */
.L_x_47:
[----:B-1----:R-:W-:Y:S01]  /*29c0*/  IADD3 R16, P5, R18, R14, RZ ;  /* 0x0000000e12107210 */ /* 0x002fe20007fbe0ff */
[----:B-----5:R-:W-:Y:S01]  /*29d0*/  IMAD R22, R157, R8, RZ ;  /* 0x000000089d167224 */ /* 0x020fe200078e02ff */
[----:B------:R-:W-:Y:S01]  /*29e0*/  ISETP.GT.AND P1, PT, R11, 0x20, PT ;  /* 0x000000200b00780c */ /* 0x000fe20003f24270 */
[----:B------:R-:W-:Y:S01]  /*29f0*/  BSSY B1, `(.L_x_49) ;  /* 0x000000b000017945 */ /* 0x000fe20003800000 */
[----:B------:R-:W-:Y:S01]  /*2a00*/  IADD3 R18, P6, R24, UR9, RZ ;  /* 0x0000000918127c10 */ /* 0x000fe2000ffde0ff */
[----:B------:R-:W-:Y:S01]  /*2a10*/  IMAD R39, R39, R7, R22 ;  /* 0x0000000727277224 */ /* 0x000fe200078e0216 */
[----:B------:R-:W-:Y:S01]  /*2a20*/  ISETP.GT.AND P4, PT, R9, RZ, P1 ;  /* 0x000000ff0900720c */ /* 0x000fe20000f84270 */
[----:B------:R-:W-:Y:S01]  /*2a30*/  IMAD.X R17, R19, 0x1, R13, P5 ;  /* 0x0000000113117824 */ /* 0x000fe200028e060d */
[----:B------:R-:W-:Y:S02]  /*2a40*/  ISETP.GT.AND P0, PT, R11, 0x21, PT ;  /* 0x000000210b00780c */ /* 0x000fe40003f04270 */
[----:B------:R-:W-:-:S02]  /*2a50*/  IADD3 R22, P5, R26, R6, RZ ;  /* 0x000000061a167210 */ /* 0x000fc40007fbe0ff */
[----:B------:R1:W-:Y:S01]  /*2a60*/  @P2 STG.E desc[UR16][R16.64], R39 ;  /* 0x0000002710002986 */ /* 0x0003e2000c101910 */
[----:B------:R-:W-:-:S06]  /*2a70*/  IADD3.X R19, R25, UR10, RZ, P6, !PT ;  /* 0x0000000a19137c10 */ /* 0x000fcc000b7fe4ff */
[----:B------:R-:W-:Y:S05]  /*2a80*/  @!P4 BRA `(.L_x_50) ;  /* 0x000000000004c947 */ /* 0x000fea0003800000 */
[----:B------:R0:W5:Y:S02]  /*2a90*/  LDG.E.LTC128B R157, desc[UR16][R18.64] ;  /* 0x00000010129d7981 */ /* 0x000164000c1e1920 */
.L_x_50:
[----:B------:R-:W-:Y:S05]  /*2aa0*/  BSYNC B1 ;  /* 0x0000000000017941 */ /* 0x000fea0003800000 */
.L_x_49:
[----:B0----5:R-:W-:Y:S01]  /*2ab0*/  IMAD R15, R157, R8, RZ ;  /* 0x000000089d0f7224 */ /* 0x021fe200078e02ff */
[----:B------:R-:W-:Y:S01]  /*2ac0*/  ISETP.GT.AND P2, PT, R9, RZ, P0 ;  /* 0x000000ff0900720c */ /* 0x000fe20000744270 */
[----:B------:R-:W-:Y:S01]  /*2ad0*/  IMAD.X R23, R27, 0x1, R12, P5 ;  /* 0x000000011b177824 */ /* 0x000fe200028e060c */
[----:B-1----:R-:W-:Y:S01]  /*2ae0*/  IADD3 R16, P6, R30, UR9, RZ ;  /* 0x000000091e107c10 */ /* 0x002fe2000ffde0ff */
[----:B------:R-:W-:Y:S01]  /*2af0*/  IMAD R15, R40, R7, R15 ;  /* 0x00000007280f7224 */ /* 0x000fe200078e020f */
[----:B------:R-:W-:Y:S01]  /*2b00*/  BSSY B1, `(.L_x_51) ;  /* 0x0000006000017945 */ /* 0x000fe20003800000 */
[----:B----4-:R-:W-:Y:S02]  /*2b10*/  IADD3 R28, P5, R20, R6, RZ ;  /* 0x00000006141c7210 */ /* 0x010fe40007fbe0ff */
[----:B------:R-:W-:Y:S01]  /*2b20*/  IADD3.X R17, R31, UR10, RZ, P6, !PT ;  /* 0x0000000a1f117c10 */ /* 0x000fe2000b7fe4ff */
[----:B------:R0:W-:Y:S05]  /*2b30*/  @P4 STG.E desc[UR16][R22.64], R15 ;  /* 0x0000000f16004986 */ /* 0x0001ea000c101910 */
[----:B------:R-:W-:Y:S05]  /*2b40*/  @!P2 BRA `(.L_x_52) ;  /* 0x000000000004a947 */ /* 0x000fea0003800000 */
[----:B------:R1:W5:Y:S02]  /*2b50*/  LDG.E.LTC128B R157, desc[UR16][R16.64] ;  /* 0x00000010109d7981 */ /* 0x000364000c1e1920 */
.L_x_52:
[----:B------:R-:W-:Y:S05]  /*2b60*/  BSYNC B1 ;  /* 0x0000000000017941 */ /* 0x000fea0003800000 */
.L_x_51:
[----:B-----5:R-:W-:Y:S01]  /*2b70*/  IMAD R32, R157, R8, RZ ;  /* 0x000000089d207224 */ /* 0x020fe200078e02ff */
[----:B------:R-:W-:Y:S01]  /*2b80*/  ISETP.GT.AND P1, PT, R9, 0x8, P1 ;  /* 0x000000080900780c */ /* 0x000fe20000f24270 */
[----:B------:R-:W-:Y:S01]  /*2b90*/  IMAD.X R29, R21, 0x1, R12, P5 ;  /* 0x00000001151d7824 */ /* 0x000fe200028e060c */
[----:B------:R-:W-:Y:S01]  /*2ba0*/  IADD3 R24, P4, R24, UR7, RZ ;  /* 0x0000000718187c10 */ /* 0x000fe2000ff9e0ff */
[----:B------:R-:W-:Y:S01]  /*2bb0*/  IMAD R41, R41, R7, R32 ;  /* 0x0000000729297224 */ /* 0x000fe200078e0220 */
[----:B------:R-:W-:Y:S01]  /*2bc0*/  BSSY B1, `(.L_x_53) ;  /* 0x0000006000017945 */ /* 0x000fe20003800000 */
[----:B------:R-:W-:Y:S02]  /*2bd0*/  IADD3 R32, P5, R26, R14, RZ ;  /* 0x0000000e1a207210 */ /* 0x000fe40007fbe0ff */
[----:B------:R-:W-:Y:S01]  /*2be0*/  IADD3.X R25, R25, UR8, RZ, P4, !PT ;  /* 0x0000000819197c10 */ /* 0x000fe2000a7fe4ff */
[----:B------:R4:W-:Y:S05]  /*2bf0*/  @P2 STG.E desc[UR16][R28.64], R41 ;  /* 0x000000291c002986 */ /* 0x0009ea000c101910 */
[----:B------:R-:W-:Y:S05]  /*2c00*/  @!P1 BRA `(.L_x_54) ;  /* 0x0000000000049947 */ /* 0x000fea0003800000 */
[----:B------:R0:W5:Y:S02]  /*2c10*/  LDG.E.LTC128B R157, desc[UR16][R24.64] ;  /* 0x00000010189d7981 */ /* 0x000164000c1e1920 */
.L_x_54:
[----:B------:R-:W-:Y:S05]  /*2c20*/  BSYNC B1 ;  /* 0x0000000000017941 */ /* 0x000fea0003800000 */
.L_x_53:
        /* <DEDUP_REMOVED lines=10> */
.L_x_56:
[----:B------:R-:W-:Y:S05]  /*2cd0*/  BSYNC B1 ;  /* 0x0000000000017941 */ /* 0x000fea0003800000 */
.L_x_55:
[----:B---3--:R-:W-:Y:S01]  /*2ce0*/  IADD3 R20, P5, R20, R14, RZ ;  /* 0x0000000e14147210 */ /* 0x008fe20007fbe0ff */
[----:B0----5:R-:W-:Y:S01]  /*2cf0*/  IMAD R24, R157, R8, RZ ;  /* 0x000000089d187224 */ /* 0x021fe200078e02ff */
        /* <DEDUP_REMOVED lines=12> */
.L_x_58:
[----:B------:R-:W-:Y:S05]  /*2dc0*/  BSYNC B1 ;  /* 0x0000000000017941 */ /* 0x000fea0003800000 */
.L_x_57:
[----:B-----5:R-:W-:Y:S01]  /*2dd0*/  IMAD R15, R157, R8, RZ ;  /* 0x000000089d0f7224 */ /* 0x020fe200078e02ff */
[----:B------:R-:W-:Y:S01]  /*2de0*/  ISETP.GT.AND P2, PT, R9, RZ, P0 ;  /* 0x000000ff0900720c */ /* 0x000fe20000744270 */
[----:B------:R-:W-:Y:S01]  /*2df0*/  IMAD.X R27, R23, 0x1, R12, P5 ;  /* 0x00000001171b7824 */ /* 0x000fe200028e060c */
[----:B0-----:R-:W-:Y:S01]  /*2e00*/  IADD3 R20, P6, R16, UR9, RZ ;  /* 0x0000000910147c10 */ /* 0x001fe2000ffde0ff */
[----:B------:R-:W-:Y:S01]  /*2e10*/  IMAD R15, R44, R7, R15 ;  /* 0x000000072c0f7224 */ /* 0x000fe200078e020f */
[----:B------:R-:W-:Y:S01]  /*2e20*/  BSSY B1, `(.L_x_59) ;  /* 0x0000006000017945 */ /* 0x000fe20003800000 */
[----:B------:R-:W-:Y:S02]  /*2e30*/  IADD3 R30, P5, R28, R6, RZ ;  /* 0x000000061c1e7210 */ /* 0x000fe40007fbe0ff */
[----:B------:R-:W-:Y:S01]  /*2e40*/  IADD3.X R21, R17, UR10, RZ, P6, !PT ;  /* 0x0000000a11157c10 */ /* 0x000fe2000b7fe4ff */
[----:B------:R0:W-:Y:S05]  /*2e50*/  @P4 STG.E desc[UR16][R26.64], R15 ;  /* 0x0000000f1a004986 */ /* 0x0001ea000c101910 */
[----:B------:R-:W-:Y:S05]  /*2e60*/  @!P2 BRA `(.L_x_60) ;  /* 0x000000000004a947 */ /* 0x000fea0003800000 */
[----:B------:R0:W5:Y:S02]  /*2e70*/  LDG.E.LTC128B R157, desc[UR16][R20.64] ;  /* 0x00000010149d7981 */ /* 0x000164000c1e1920 */
.L_x_60:
[----:B------:R-:W-:Y:S05]  /*2e80*/  BSYNC B1 ;  /* 0x0000000000017941 */ /* 0x000fea0003800000 */
.L_x_59:
        /* <DEDUP_REMOVED lines=11> */
.L_x_62:
[----:B------:R-:W-:Y:S05]  /*2f40*/  BSYNC B1 ;  /* 0x0000000000017941 */ /* 0x000fea0003800000 */
.L_x_61:
[----:B0----5:R-:W-:Y:S01]  /*2f50*/  IMAD R15, R157, R8, RZ ;  /* 0x000000089d0f7224 */ /* 0x021fe200078e02ff */
[----:B------:R-:W-:Y:S01]  /*2f60*/  ISETP.GT.AND P2, PT, R9, 0x8, P0 ;  /* 0x000000080900780c */ /* 0x000fe20000744270 */
[----:B------:R-:W-:Y:S01]  /*2f70*/  IMAD.X R33, R23, 0x1, R13, P5 ;  /* 0x0000000117217824 */ /* 0x000fe200028e060d */
[----:B-1----:R-:W-:Y:S01]  /*2f80*/  IADD3 R16, P0, R16, UR7, RZ ;  /* 0x0000000710107c10 */ /* 0x002fe2000ff1e0ff */
[----:B------:R-:W-:Y:S01]  /*2f90*/  IMAD R15, R46, R7, R15 ;  /* 0x000000072e0f7224 */ /* 0x000fe200078e020f */
[----:B------:R-:W-:Y:S02]  /*2fa0*/  BSSY B1, `(.L_x_63) ;  /* 0x0000005000017945 */ /* 0x000fe40003800000 */
[----:B------:R-:W-:Y:S02]  /*2fb0*/  IADD3.X R17, R17, UR8, RZ, P0, !PT ;  /* 0x0000000811117c10 */ /* 0x000fe400087fe4ff */
[----:B------:R0:W-:Y:S05]  /*2fc0*/  @P1 STG.E desc[UR16][R32.64], R15 ;  /* 0x0000000f20001986 */ /* 0x0001ea000c101910 */
[----:B------:R-:W-:Y:S05]  /*2fd0*/  @!P2 BRA `(.L_x_64) ;  /* 0x000000000004a947 */ /* 0x000fea0003800000 */
[----:B------:R1:W5:Y:S02]  /*2fe0*/  LDG.E.LTC128B R157, desc[UR16][R16.64] ;  /* 0x00000010109d7981 */ /* 0x000364000c1e1920 */
.L_x_64:
[----:B------:R-:W-:Y:S05]  /*2ff0*/  BSYNC B1 ;  /* 0x0000000000017941 */ /* 0x000fea0003800000 */
.L_x_63:
[----:B-1----:R-:W-:Y:S01]  /*3000*/  IADD3 R16, P5, R28, R14, RZ ;  /* 0x0000000e1c107210 */ /* 0x002fe20007fbe0ff */
        /* <DEDUP_REMOVED lines=13> */
.L_x_66:
[----:B------:R-:W-:Y:S05]  /*30e0*/  BSYNC B1 ;  /* 0x0000000000017941 */ /* 0x000fea0003800000 */
.L_x_65:
        /* <DEDUP_REMOVED lines=11> */
.L_x_68:
[----:B------:R-:W-:Y:S05]  /*31a0*/  BSYNC B1 ;  /* 0x0000000000017941 */ /* 0x000fea0003800000 */
.L_x_67:
        /* <DEDUP_REMOVED lines=11> */
.L_x_70:
[----:B------:R-:W-:Y:S05]  /*3260*/  BSYNC B1 ;  /* 0x0000000000017941 */ /* 0x000fea0003800000 */
.L_x_69:
        /* <DEDUP_REMOVED lines=10> */
.L_x_72:
[----:B------:R-:W-:Y:S05]  /*3310*/  BSYNC B1 ;  /* 0x0000000000017941 */ /* 0x000fea0003800000 */
.L_x_71:
[----:B0-----:R-:W-:Y:S01]  /*3320*/  IADD3 R20, P5, R30, R14, RZ ;  /* 0x0000000e1e147210 */ /* 0x001fe20007fbe0ff */
[----:B----45:R-:W-:Y:S01]  /*3330*/  IMAD R24, R157, R8, RZ ;  /* 0x000000089d187224 */ /* 0x030fe200078e02ff */
        /* <DEDUP_REMOVED lines=12> */
.L_x_74:
[----:B------:R-:W-:Y:S05]  /*3400*/  BSYNC B1 ;  /* 0x0000000000017941 */ /* 0x000fea0003800000 */
.L_x_73:
        /* <DEDUP_REMOVED lines=11> */
.L_x_76:
[----:B------:R-:W-:Y:S05]  /*34c0*/  BSYNC B1 ;  /* 0x0000000000017941 */ /* 0x000fea0003800000 */
.L_x_75:
        /* <DEDUP_REMOVED lines=11> */
.L_x_78:
[----:B------:R-:W-:Y:S05]  /*3580*/  BSYNC B1 ;  /* 0x0000000000017941 */ /* 0x000fea0003800000 */
.L_x_77:
        /* <DEDUP_REMOVED lines=10> */
.L_x_80:
[----:B------:R-:W-:Y:S05]  /*3630*/  BSYNC B1 ;  /* 0x0000000000017941 */ /* 0x000fea0003800000 */
.L_x_79:
        /* <DEDUP_REMOVED lines=14> */
.L_x_82:
[----:B------:R-:W-:Y:S05]  /*3720*/  BSYNC B1 ;  /* 0x0000000000017941 */ /* 0x000fea0003800000 */
.L_x_81:
[----:B0----5:R-:W-:Y:S01]  /*3730*/  IMAD R15, R157, R8, RZ ;  /* 0x000000089d0f7224 */ /* 0x021fe200078e02ff */
[----:B------:R-:W-:Y:S01]  /*3740*/  ISETP.GT.AND P2, PT, R9, RZ, P0 ;  /* 0x000000ff0900720c */ /* 0x000fe20000744270 */
[----:B------:R-:W-:Y:S01]  /*3750*/  IMAD.X R23, R27, 0x1, R12, P5 ;  /* 0x000000011b177824 */ /* 0x000fe200028e060c */
[----:B-1----:R-:W-:Y:S01]  /*3760*/  IADD3 R16, P6, R20, UR9, RZ ;  /* 0x0000000914107c10 */ /* 0x002fe2000ffde0ff */
[----:B------:R-:W-:Y:S01]  /*3770*/  IMAD R15, R56, R7, R15 ;  /* 0x00000007380f7224 */ /* 0x000fe200078e020f */
[----:B------:R-:W-:Y:S01]  /*3780*/  BSSY B1, `(.L_x_83) ;  /* 0x0000006000017945 */ /* 0x000fe20003800000 */
[----:B---3--:R-:W-:Y:S02]  /*3790*/  IADD3 R28, P5, R30, R6, RZ ;  /* 0x000000061e1c7210 */ /* 0x008fe40007fbe0ff */
[----:B------:R-:W-:Y:S01]  /*37a0*/  IADD3.X R17, R21, UR10, RZ, P6, !PT ;  /* 0x0000000a15117c10 */ /* 0x000fe2000b7fe4ff */
[----:B------:R0:W-:Y:S05]  /*37b0*/  @P4 STG.E desc[UR16][R22.64], R15 ;  /* 0x0000000f16004986 */ /* 0x0001ea000c101910 */
[----:B------:R-:W-:Y:S05]  /*37c0*/  @!P2 BRA `(.L_x_84) ;  /* 0x000000000004a947 */ /* 0x000fea0003800000 */
[----:B------:R1:W5:Y:S02]  /*37d0*/  LDG.E.LTC128B R157, desc[UR16][R16.64] ;  /* 0x00000010109d7981 */ /* 0x000364000c1e1920 */
.L_x_84:
[----:B------:R-:W-:Y:S05]  /*37e0*/  BSYNC B1 ;  /* 0x0000000000017941 */ /* 0x000fea0003800000 */
.L_x_83:
[----:B-----5:R-:W-:Y:S01]  /*37f0*/  IMAD R32, R157, R8, RZ ;  /* 0x000000089d207224 */ /* 0x020fe200078e02ff */
[----:B------:R-:W-:Y:S01]  /*3800*/  ISETP.GT.AND P1, PT, R9, 0x8, P1 ;  /* 0x000000080900780c */ /* 0x000fe20000f24270 */
[----:B------:R-:W-:Y:S01]  /*3810*/  IMAD.X R29, R31, 0x1, R12, P5 ;  /* 0x000000011f1d7824 */ /* 0x000fe200028e060c */
[----:B----4-:R-:W-:Y:S01]  /*3820*/  IADD3 R24, P4, R24, UR7, RZ ;  /* 0x0000000718187c10 */ /* 0x010fe2000ff9e0ff */
[----:B------:R-:W-:Y:S01]  /*3830*/  IMAD R57, R57, R7, R32 ;  /* 0x0000000739397224 */ /* 0x000fe200078e0220 */
[----:B------:R-:W-:Y:S01]  /*3840*/  BSSY B1, `(.L_x_85) ;  /* 0x0000006000017945 */ /* 0x000fe20003800000 */
[----:B------:R-:W-:Y:S02]  /*3850*/  IADD3 R32, P5, R26, R14, RZ ;  /* 0x0000000e1a207210 */ /* 0x000fe40007fbe0ff */
[----:B------:R-:W-:Y:S01]  /*3860*/  IADD3.X R25, R25, UR8, RZ, P4, !PT ;  /* 0x0000000819197c10 */ /* 0x000fe2000a7fe4ff */
[----:B------:R3:W-:Y:S05]  /*3870*/  @P2 STG.E desc[UR16][R28.64], R57 ;  /* 0x000000391c002986 */ /* 0x0007ea000c101910 */
[----:B------:R-:W-:Y:S05]  /*3880*/  @!P1 BRA `(.L_x_86) ;  /* 0x0000000000049947 */ /* 0x000fea0003800000 */
[----:B------:R4:W5:Y:S02]  /*3890*/  LDG.E.LTC128B R157, desc[UR16][R24.64] ;  /* 0x00000010189d7981 */ /* 0x000964000c1e1920 */
.L_x_86:
[----:B------:R-:W-:Y:S05]  /*38a0*/  BSYNC B1 ;  /* 0x0000000000017941 */ /* 0x000fea0003800000 */
.L_x_85:
        /* <DEDUP_REMOVED lines=10> */
.L_x_88:
[----:B------:R-:W-:Y:S05]  /*3950*/  BSYNC B1 ;  /* 0x0000000000017941 */ /* 0x000fea0003800000 */
.L_x_87:
        /* <DEDUP_REMOVED lines=14> */
.L_x_90:
[----:B------:R-:W-:Y:S05]  /*3a40*/  BSYNC B1 ;  /* 0x0000000000017941 */ /* 0x000fea0003800000 */
.L_x_89:
        /* <DEDUP_REMOVED lines=11> */
.L_x_92:
[----:B------:R-:W-:Y:S05]  /*3b00*/  BSYNC B1 ;  /* 0x0000000000017941 */ /* 0x000fea0003800000 */
.L_x_91:
        /* <DEDUP_REMOVED lines=11> */
.L_x_94:
[----:B------:R-:W-:Y:S05]  /*3bc0*/  BSYNC B1 ;  /* 0x0000000000017941 */ /* 0x000fea0003800000 */
.L_x_93:
        /* <DEDUP_REMOVED lines=10> */
.L_x_96:
[----:B------:R-:W-:Y:S05]  /*3c70*/  BSYNC B1 ;  /* 0x0000000000017941 */ /* 0x000fea0003800000 */
.L_x_95:
        /* <DEDUP_REMOVED lines=14> */
.L_x_98:
[----:B------:R-:W-:Y:S05]  /*3d60*/  BSYNC B1 ;  /* 0x0000000000017941 */ /* 0x000fea0003800000 */
.L_x_97:
        /* <DEDUP_REMOVED lines=11> */
.L_x_100:
[----:B------:R-:W-:Y:S05]  /*3e20*/  BSYNC B1 ;  /* 0x0000000000017941 */ /* 0x000fea0003800000 */
.L_x_99:
        /* <DEDUP_REMOVED lines=11> */
.L_x_102:
[----:B------:R-:W-:Y:S05]  /*3ee0*/  BSYNC B1 ;  /* 0x0000000000017941 */ /* 0x000fea0003800000 */
.L_x_101:
        /* <DEDUP_REMOVED lines=10> */
.L_x_104:
[----:B------:R-:W-:Y:S05]  /*3f90*/  BSYNC B1 ;  /* 0x0000000000017941 */ /* 0x000fea0003800000 */
.L_x_103:
        /* <DEDUP_REMOVED lines=14> */
.L_x_106:
[----:B------:R-:W-:Y:S05]  /*4080*/  BSYNC B1 ;  /* 0x0000000000017941 */ /* 0x000fea0003800000 */
.L_x_105:
        /* <DEDUP_REMOVED lines=11> */
.L_x_108:
[----:B------:R-:W-:Y:S05]  /*4140*/  BSYNC B1 ;  /* 0x0000000000017941 */ /* 0x000fea0003800000 */
.L_x_107:
        /* <DEDUP_REMOVED lines=11> */
.L_x_110:
[----:B------:R-:W-:Y:S05]  /*4200*/  BSYNC B1 ;  /* 0x0000000000017941 */ /* 0x000fea0003800000 */
.L_x_109:
        /* <DEDUP_REMOVED lines=10> */
.L_x_112:
[----:B------:R-:W-:Y:S05]  /*42b0*/  BSYNC B1 ;  /* 0x0000000000017941 */ /* 0x000fea0003800000 */
.L_x_111:
        /* <DEDUP_REMOVED lines=14> */
.L_x_114:
[----:B------:R-:W-:Y:S05]  /*43a0*/  BSYNC B1 ;  /* 0x0000000000017941 */ /* 0x000fea0003800000 */
.L_x_113:
        /* <DEDUP_REMOVED lines=11> */
.L_x_116:
[----:B------:R-:W-:Y:S05]  /*4460*/  BSYNC B1 ;  /* 0x0000000000017941 */ /* 0x000fea0003800000 */
.L_x_115:
        /* <DEDUP_REMOVED lines=11> */
.L_x_118:
[----:B------:R-:W-:Y:S05]  /*4520*/  BSYNC B1 ;  /* 0x0000000000017941 */ /* 0x000fea0003800000 */
.L_x_117:
        /* <DEDUP_REMOVED lines=10> */
.L_x_120:
[----:B------:R-:W-:Y:S05]  /*45d0*/  BSYNC B1 ;  /* 0x0000000000017941 */ /* 0x000fea0003800000 */
.L_x_119:
        /* <DEDUP_REMOVED lines=14> */
.L_x_122:
[----:B------:R-:W-:Y:S05]  /*46c0*/  BSYNC B1 ;  /* 0x0000000000017941 */ /* 0x000fea0003800000 */
.L_x_121:
        /* <DEDUP_REMOVED lines=11> */
.L_x_124:
[----:B------:R-:W-:Y:S05]  /*4780*/  BSYNC B1 ;  /* 0x0000000000017941 */ /* 0x000fea0003800000 */
.L_x_123:
        /* <DEDUP_REMOVED lines=11> */
.L_x_126:
[----:B------:R-:W-:Y:S05]  /*4840*/  BSYNC B1 ;  /* 0x0000000000017941 */ /* 0x000fea0003800000 */
.L_x_125:
        /* <DEDUP_REMOVED lines=10> */
.L_x_128:
[----:B------:R-:W-:Y:S05]  /*48f0*/  BSYNC B1 ;  /* 0x0000000000017941 */ /* 0x000fea0003800000 */
.L_x_127:
        /* <DEDUP_REMOVED lines=14> */
.L_x_130:
[----:B------:R-:W-:Y:S05]  /*49e0*/  BSYNC B1 ;  /* 0x0000000000017941 */ /* 0x000fea0003800000 */
.L_x_129:
        /* <DEDUP_REMOVED lines=11> */
.L_x_132:
[----:B------:R-:W-:Y:S05]  /*4aa0*/  BSYNC B1 ;  /* 0x0000000000017941 */ /* 0x000fea0003800000 */
.L_x_131:
        /* <DEDUP_REMOVED lines=11> */
.L_x_134:
[----:B------:R-:W-:Y:S05]  /*4b60*/  BSYNC B1 ;  /* 0x0000000000017941 */ /* 0x000fea0003800000 */
.L_x_133:
        /* <DEDUP_REMOVED lines=10> */
.L_x_136:
[----:B------:R-:W-:Y:S05]  /*4c10*/  BSYNC B1 ;  /* 0x0000000000017941 */ /* 0x000fea0003800000 */
.L_x_135:
        /* <DEDUP_REMOVED lines=14> */
.L_x_138:
[----:B------:R-:W-:Y:S05]  /*4d00*/  BSYNC B1 ;  /* 0x0000000000017941 */ /* 0x000fea0003800000 */
.L_x_137:
        /* <DEDUP_REMOVED lines=11> */
.L_x_140:
[----:B------:R-:W-:Y:S05]  /*4dc0*/  BSYNC B1 ;  /* 0x0000000000017941 */ /* 0x000fea0003800000 */
.L_x_139:
        /* <DEDUP_REMOVED lines=11> */
.L_x_142:
[----:B------:R-:W-:Y:S05]  /*4e80*/  BSYNC B1 ;  /* 0x0000000000017941 */ /* 0x000fea0003800000 */
.L_x_141:
        /* <DEDUP_REMOVED lines=10> */
.L_x_144:
[----:B------:R-:W-:Y:S05]  /*4f30*/  BSYNC B1 ;  /* 0x0000000000017941 */ /* 0x000fea0003800000 */
.L_x_143:
        /* <DEDUP_REMOVED lines=14> */
.L_x_146:
[----:B------:R-:W-:Y:S05]  /*5020*/  BSYNC B1 ;  /* 0x0000000000017941 */ /* 0x000fea0003800000 */
.L_x_145:
        /* <DEDUP_REMOVED lines=11> */
.L_x_148:
[----:B------:R-:W-:Y:S05]  /*50e0*/  BSYNC B1 ;  /* 0x0000000000017941 */ /* 0x000fea0003800000 */
.L_x_147:
        /* <DEDUP_REMOVED lines=11> */
.L_x_150:
[----:B------:R-:W-:Y:S05]  /*51a0*/  BSYNC B1 ;  /* 0x0000000000017941 */ /* 0x000fea0003800000 */
.L_x_149:
        /* <DEDUP_REMOVED lines=10> */
.L_x_152:
[----:B------:R-:W-:Y:S05]  /*5250*/  BSYNC B1 ;  /* 0x0000000000017941 */ /* 0x000fea0003800000 */
.L_x_151:
        /* <DEDUP_REMOVED lines=14> */
.L_x_154:
[----:B------:R-:W-:Y:S05]  /*5340*/  BSYNC B1 ;  /* 0x0000000000017941 */ /* 0x000fea0003800000 */
.L_x_153:
        /* <DEDUP_REMOVED lines=11> */
.L_x_156:
[----:B------:R-:W-:Y:S05]  /*5400*/  BSYNC B1 ;  /* 0x0000000000017941 */ /* 0x000fea0003800000 */
.L_x_155:
        /* <DEDUP_REMOVED lines=11> */
.L_x_158:
[----:B------:R-:W-:Y:S05]  /*54c0*/  BSYNC B1 ;  /* 0x0000000000017941 */ /* 0x000fea0003800000 */
.L_x_157:
        /* <DEDUP_REMOVED lines=10> */
.L_x_160:
[----:B------:R-:W-:Y:S05]  /*5570*/  BSYNC B1 ;  /* 0x0000000000017941 */ /* 0x000fea0003800000 */
.L_x_159:
        /* <DEDUP_REMOVED lines=14> */
.L_x_162:
[----:B------:R-:W-:Y:S05]  /*5660*/  BSYNC B1 ;  /* 0x0000000000017941 */ /* 0x000fea0003800000 */
.L_x_161:
        /* <DEDUP_REMOVED lines=11> */
.L_x_164:
[----:B------:R-:W-:Y:S05]  /*5720*/  BSYNC B1 ;  /* 0x0000000000017941 */ /* 0x000fea0003800000 */
.L_x_163:
        /* <DEDUP_REMOVED lines=11> */
.L_x_166:
[----:B------:R-:W-:Y:S05]  /*57e0*/  BSYNC B1 ;  /* 0x0000000000017941 */ /* 0x000fea0003800000 */
.L_x_165:
        /* <DEDUP_REMOVED lines=10> */
.L_x_168:
[----:B------:R-:W-:Y:S05]  /*5890*/  BSYNC B1 ;  /* 0x0000000000017941 */ /* 0x000fea0003800000 */
.L_x_167:
        /* <DEDUP_REMOVED lines=14> */
.L_x_170:
[----:B------:R-:W-:Y:S05]  /*5980*/  BSYNC B1 ;  /* 0x0000000000017941 */ /* 0x000fea0003800000 */
.L_x_169:
        /* <DEDUP_REMOVED lines=11> */
.L_x_172:
[----:B------:R-:W-:Y:S05]  /*5a40*/  BSYNC B1 ;  /* 0x0000000000017941 */ /* 0x000fea0003800000 */
.L_x_171:
        /* <DEDUP_REMOVED lines=11> */
.L_x_174:
[----:B------:R-:W-:Y:S05]  /*5b00*/  BSYNC B1 ;  /* 0x0000000000017941 */ /* 0x000fea0003800000 */
.L_x_173:
        /* <DEDUP_REMOVED lines=10> */
.L_x_176:
[----:B------:R-:W-:Y:S05]  /*5bb0*/  BSYNC B1 ;  /* 0x0000000000017941 */ /* 0x000fea0003800000 */
.L_x_175:
        /* <DEDUP_REMOVED lines=14> */
.L_x_178:
[----:B------:R-:W-:Y:S05]  /*5ca0*/  BSYNC B1 ;  /* 0x0000000000017941 */ /* 0x000fea0003800000 */
.L_x_177:
        /* <DEDUP_REMOVED lines=11> */
.L_x_180:
[----:B------:R-:W-:Y:S05]  /*5d60*/  BSYNC B1 ;  /* 0x0000000000017941 */ /* 0x000fea0003800000 */
.L_x_179:
        /* <DEDUP_REMOVED lines=11> */
.L_x_182:
[----:B------:R-:W-:Y:S05]  /*5e20*/  BSYNC B1 ;  /* 0x0000000000017941 */ /* 0x000fea0003800000 */
.L_x_181:
        /* <DEDUP_REMOVED lines=10> */
.L_x_184:
[----:B------:R-:W-:Y:S05]  /*5ed0*/  BSYNC B1 ;  /* 0x0000000000017941 */ /* 0x000fea0003800000 */
.L_x_183:
        /* <DEDUP_REMOVED lines=14> */
.L_x_186:
[----:B------:R-:W-:Y:S05]  /*5fc0*/  BSYNC B1 ;  /* 0x0000000000017941 */ /* 0x000fea0003800000 */
.L_x_185:
        /* <DEDUP_REMOVED lines=11> */
.L_x_188:
[----:B------:R-:W-:Y:S05]  /*6080*/  BSYNC B1 ;  /* 0x0000000000017941 */ /* 0x000fea0003800000 */
.L_x_187:
        /* <DEDUP_REMOVED lines=11> */
.L_x_190:
[----:B------:R-:W-:Y:S05]  /*6140*/  BSYNC B1 ;  /* 0x0000000000017941 */ /* 0x000fea0003800000 */
.L_x_189:
        /* <DEDUP_REMOVED lines=10> */
.L_x_192:
[----:B------:R-:W-:Y:S05]  /*61f0*/  BSYNC B1 ;  /* 0x0000000000017941 */ /* 0x000fea0003800000 */
.L_x_191:
        /* <DEDUP_REMOVED lines=14> */
.L_x_194:
[----:B------:R-:W-:Y:S05]  /*62e0*/  BSYNC B1 ;  /* 0x0000000000017941 */ /* 0x000fea0003800000 */
.L_x_193:
        /* <DEDUP_REMOVED lines=11> */
.L_x_196:
[----:B------:R-:W-:Y:S05]  /*63a0*/  BSYNC B1 ;  /* 0x0000000000017941 */ /* 0x000fea0003800000 */
.L_x_195:
        /* <DEDUP_REMOVED lines=11> */
.L_x_198:
[----:B------:R-:W-:Y:S05]  /*6460*/  BSYNC B1 ;  /* 0x0000000000017941 */ /* 0x000fea0003800000 */
.L_x_197:
        /* <DEDUP_REMOVED lines=10> */
.L_x_200:
[----:B------:R-:W-:Y:S05]  /*6510*/  BSYNC B1 ;  /* 0x0000000000017941 */ /* 0x000fea0003800000 */
.L_x_199:
        /* <DEDUP_REMOVED lines=14> */
.L_x_202:
[----:B------:R-:W-:Y:S05]  /*6600*/  BSYNC B1 ;  /* 0x0000000000017941 */ /* 0x000fea0003800000 */
.L_x_201:
        /* <DEDUP_REMOVED lines=11> */
.L_x_204:
[----:B------:R-:W-:Y:S05]  /*66c0*/  BSYNC B1 ;  /* 0x0000000000017941 */ /* 0x000fea0003800000 */
.L_x_203:
        /* <DEDUP_REMOVED lines=11> */
.L_x_206:
[----:B------:R-:W-:Y:S05]  /*6780*/  BSYNC B1 ;  /* 0x0000000000017941 */ /* 0x000fea0003800000 */
.L_x_205:
        /* <DEDUP_REMOVED lines=10> */
.L_x_208:
[----:B------:R-:W-:Y:S05]  /*6830*/  BSYNC B1 ;  /* 0x0000000000017941 */ /* 0x000fea0003800000 */
.L_x_207:
        /* <DEDUP_REMOVED lines=14> */
.L_x_210:
[----:B------:R-:W-:Y:S05]  /*6920*/  BSYNC B1 ;  /* 0x0000000000017941 */ /* 0x000fea0003800000 */
.L_x_209:
        /* <DEDUP_REMOVED lines=11> */
.L_x_212:
[----:B------:R-:W-:Y:S05]  /*69e0*/  BSYNC B1 ;  /* 0x0000000000017941 */ /* 0x000fea0003800000 */
.L_x_211:
        /* <DEDUP_REMOVED lines=11> */
.L_x_214:
[----:B------:R-:W-:Y:S05]  /*6aa0*/  BSYNC B1 ;  /* 0x0000000000017941 */ /* 0x000fea0003800000 */
.L_x_213:
        /* <DEDUP_REMOVED lines=10> */
.L_x_216:
[----:B------:R-:W-:Y:S05]  /*6b50*/  BSYNC B1 ;  /* 0x0000000000017941 */ /* 0x000fea0003800000 */
.L_x_215:
        /* <DEDUP_REMOVED lines=14> */
.L_x_218:
[----:B------:R-:W-:Y:S05]  /*6c40*/  BSYNC B1 ;  /* 0x0000000000017941 */ /* 0x000fea0003800000 */
.L_x_217:
        /* <DEDUP_REMOVED lines=11> */
.L_x_220:
[----:B------:R-:W-:Y:S05]  /*6d00*/  BSYNC B1 ;  /* 0x0000000000017941 */ /* 0x000fea0003800000 */
.L_x_219:
        /* <DEDUP_REMOVED lines=11> */
.L_x_222:
[----:B------:R-:W-:Y:S05]  /*6dc0*/  BSYNC B1 ;  /* 0x0000000000017941 */ /* 0x000fea0003800000 */
.L_x_221:
        /* <DEDUP_REMOVED lines=10> */
.L_x_224:
[----:B------:R-:W-:Y:S05]  /*6e70*/  BSYNC B1 ;  /* 0x0000000000017941 */ /* 0x000fea0003800000 */
.L_x_223:
        /* <DEDUP_REMOVED lines=14> */
.L_x_226:
[----:B------:R-:W-:Y:S05]  /*6f60*/  BSYNC B1 ;  /* 0x0000000000017941 */ /* 0x000fea0003800000 */
.L_x_225:
        /* <DEDUP_REMOVED lines=11> */
.L_x_228:
[----:B------:R-:W-:Y:S05]  /*7020*/  BSYNC B1 ;  /* 0x0000000000017941 */ /* 0x000fea0003800000 */
.L_x_227:
        /* <DEDUP_REMOVED lines=11> */
.L_x_230:
[----:B------:R-:W-:Y:S05]  /*70e0*/  BSYNC B1 ;  /* 0x0000000000017941 */ /* 0x000fea0003800000 */
.L_x_229:
        /* <DEDUP_REMOVED lines=10> */
.L_x_232:
[----:B------:R-:W-:Y:S05]  /*7190*/  BSYNC B1 ;  /* 0x0000000000017941 */ /* 0x000fea0003800000 */
.L_x_231:
        /* <DEDUP_REMOVED lines=14> */
.L_x_234:
[----:B------:R-:W-:Y:S05]  /*7280*/  BSYNC B1 ;  /* 0x0000000000017941 */ /* 0x000fea0003800000 */
.L_x_233:
        /* <DEDUP_REMOVED lines=11> */
.L_x_236:
[----:B------:R-:W-:Y:S05]  /*7340*/  BSYNC B1 ;  /* 0x0000000000017941 */ /* 0x000fea0003800000 */
.L_x_235:
        /* <DEDUP_REMOVED lines=11> */
.L_x_238:
[----:B------:R-:W-:Y:S05]  /*7400*/  BSYNC B1 ;  /* 0x0000000000017941 */ /* 0x000fea0003800000 */
.L_x_237:
        /* <DEDUP_REMOVED lines=10> */
.L_x_240:
[----:B------:R-:W-:Y:S05]  /*74b0*/  BSYNC B1 ;  /* 0x0000000000017941 */ /* 0x000fea0003800000 */
.L_x_239:
        /* <DEDUP_REMOVED lines=14> */
.L_x_242:
[----:B------:R-:W-:Y:S05]  /*75a0*/  BSYNC B1 ;  /* 0x0000000000017941 */ /* 0x000fea0003800000 */
.L_x_241:
        /* <DEDUP_REMOVED lines=11> */
.L_x_244:
[----:B------:R-:W-:Y:S05]  /*7660*/  BSYNC B1 ;  /* 0x0000000000017941 */ /* 0x000fea0003800000 */
.L_x_243:
        /* <DEDUP_REMOVED lines=11> */
.L_x_246:
[----:B------:R-:W-:Y:S05]  /*7720*/  BSYNC B1 ;  /* 0x0000000000017941 */ /* 0x000fea0003800000 */
.L_x_245:
        /* <DEDUP_REMOVED lines=10> */
.L_x_248:
[----:B------:R-:W-:Y:S05]  /*77d0*/  BSYNC B1 ;  /* 0x0000000000017941 */ /* 0x000fea0003800000 */
.L_x_247:
        /* <DEDUP_REMOVED lines=14> */
.L_x_250:
[----:B------:R-:W-:Y:S05]  /*78c0*/  BSYNC B1 ;  /* 0x0000000000017941 */ /* 0x000fea0003800000 */
.L_x_249:
        /* <DEDUP_REMOVED lines=11> */
.L_x_252:
[----:B------:R-:W-:Y:S05]  /*7980*/  BSYNC B1 ;  /* 0x0000000000017941 */ /* 0x000fea0003800000 */
.L_x_251:
        /* <DEDUP_REMOVED lines=11> */
.L_x_254:
[----:B------:R-:W-:Y:S05]  /*7a40*/  BSYNC B1 ;  /* 0x0000000000017941 */ /* 0x000fea0003800000 */
.L_x_253:
        /* <DEDUP_REMOVED lines=10> */
.L_x_256:
[----:B------:R-:W-:Y:S05]  /*7af0*/  BSYNC B1 ;  /* 0x0000000000017941 */ /* 0x000fea0003800000 */
.L_x_255:
        /* <DEDUP_REMOVED lines=14> */
.L_x_258:
[----:B------:R-:W-:Y:S05]  /*7be0*/  BSYNC B1 ;  /* 0x0000000000017941 */ /* 0x000fea0003800000 */
.L_x_257:
[----:B0----5:R-:W-:Y:S01]  /*7bf0*/  IMAD R15, R157, R8, RZ ;  /* 0x000000089d0f7224 */ /* 0x021fe200078e02ff */
[----:B------:R-:W-:Y:S01]  /*7c00*/  ISETP.GT.AND P2, PT, R9, RZ, P1 ;  /* 0x000000ff0900720c */ /* 0x000fe20000f44270 */
        /* <DEDUP_REMOVED lines=8> */
.L_x_260:
[----:B------:R-:W-:Y:S05]  /*7c90*/  BSYNC B1 ;  /* 0x0000000000017941 */ /* 0x000fea0003800000 */
.L_x_259:
[----:B-1----:R-:W-:Y:S01]  /*7ca0*/  IADD3 R16, P5, R30, R6, RZ ;  /* 0x000000061e107210 */ /* 0x002fe20007fbe0ff */
[----:B---3-5:R-:W-:Y:S01]  /*7cb0*/  IMAD R28, R157, R8, RZ ;  /* 0x000000089d1c7224 */ /* 0x028fe200078e02ff */
[----:B------:R-:W-:Y:S01]  /*7cc0*/  ISETP.GT.AND P4, PT, R9, 0x8, P4 ;  /* 0x000000080900780c */ /* 0x000fe20002784270 */
[----:B------:R-:W-:Y:S01]  /*7cd0*/  BSSY B1, `(.L_x_261) ;  /* 0x000000a000017945 */ /* 0x000fe20003800000 */
[----:B----4-:R-:W-:Y:S01]  /*7ce0*/  IADD3 R24, P6, R24, UR7, RZ ;  /* 0x0000000718187c10 */ /* 0x010fe2000ffde0ff */
[----:B------:R-:W-:Y:S01]  /*7cf0*/  IMAD R145, R145, R7, R28 ;  /* 0x0000000791917224 */ /* 0x000fe200078e021c */
[----:B------:R-:W-:Y:S01]  /*7d00*/  ISETP.GT.AND P0, PT, R11, 0xf8, PT ;  /* 0x000000f80b00780c */ /* 0x000fe20003f04270 */
[----:B------:R-:W-:Y:S01]  /*7d10*/  IMAD.X R17, R31, 0x1, R12, P5 ;  /* 0x000000011f117824 */ /* 0x000fe200028e060c */
[----:B------:R-:W-:Y:S02]  /*7d20*/  IADD3 R28, P5, R26, R14, RZ ;  /* 0x0000000e1a1c7210 */ /* 0x000fe40007fbe0ff */
[----:B------:R-:W-:-:S02]  /*7d30*/  IADD3.X R25, R25, UR8, RZ, P6, !PT ;  /* 0x0000000819197c10 */ /* 0x000fc4000b7fe4ff */
[----:B------:R1:W-:Y:S03]  /*7d40*/  @P2 STG.E desc[UR16][R16.64], R145 ;  /* 0x0000009110002986 */ /* 0x0003e6000c101910 */
[----:B------:R-:W-:Y:S06]  /*7d50*/  @!P4 BRA `(.L_x_262) ;  /* 0x000000000004c947 */ /* 0x000fec0003800000 */
[----:B------:R3:W5:Y:S02]  /*7d60*/  LDG.E.LTC128B R157, desc[UR16][R24.64] ;  /* 0x00000010189d7981 */ /* 0x000764000c1e1920 */
.L_x_262:
[----:B------:R-:W-:Y:S05]  /*7d70*/  BSYNC B1 ;  /* 0x0000000000017941 */ /* 0x000fea0003800000 */
.L_x_261:
[----:B0----5:R-:W-:Y:S01]  /*7d80*/  IMAD R15, R157, R8, RZ ;  /* 0x000000089d0f7224 */ /* 0x021fe200078e02ff */
[----:B------:R-:W-:Y:S01]  /*7d90*/  ISETP.GT.AND P1, PT, R9, 0x8, P1 ;  /* 0x000000080900780c */ /* 0x000fe20000f24270 */
[----:B------:R-:W-:Y:S01]  /*7da0*/  IMAD.X R29, R27, 0x1, R13, P5 ;  /* 0x000000011b1d7824 */ /* 0x000fe200028e060d */
[----:B------:R-:W-:Y:S01]  /*7db0*/  IADD3 R20, P5, R20, UR7, RZ ;  /* 0x0000000714147c10 */ /* 0x000fe2000ffbe0ff */
[----:B------:R-:W-:Y:S01]  /*7dc0*/  IMAD R15, R146, R7, R15 ;  /* 0x00000007920f7224 */ /* 0x000fe200078e020f */
[----:B------:R-:W-:Y:S01]  /*7dd0*/  BSSY B1, `(.L_x_263) ;  /* 0x0000006000017945 */ /* 0x000fe20003800000 */
[----:B------:R-:W-:Y:S02]  /*7de0*/  ISETP.GT.AND P2, PT, R11, 0xf9, PT ;  /* 0x000000f90b00780c */ /* 0x000fe40003f44270 */
[----:B------:R-:W-:Y:S01]  /*7df0*/  IADD3.X R21, R21, UR8, RZ, P5, !PT ;  /* 0x0000000815157c10 */ /* 0x000fe2000affe4ff */
[----:B------:R0:W-:Y:S05]  /*7e00*/  @P4 STG.E desc[UR16][R28.64], R15 ;  /* 0x0000000f1c004986 */ /* 0x0001ea000c101910 */
[----:B------:R-:W-:Y:S05]  /*7e10*/  @!P1 BRA `(.L_x_264) ;  /* 0x0000000000049947 */ /* 0x000fea0003800000 */
[----:B------:R4:W5:Y:S02]  /*7e20*/  LDG.E.LTC128B R157, desc[UR16][R20.64] ;  /* 0x00000010149d7981 */ /* 0x000964000c1e1920 */
.L_x_264:
[----:B------:R-:W-:Y:S05]  /*7e30*/  BSYNC B1 ;  /* 0x0000000000017941 */ /* 0x000fea0003800000 */
.L_x_263:
[----:B----4-:R-:W-:Y:S01]  /*7e40*/  IADD3 R20, P6, R30, R14, RZ ;  /* 0x0000000e1e147210 */ /* 0x010fe20007fde0ff */
[----:B-----5:R-:W-:Y:S01]  /*7e50*/  IMAD R26, R157, R8, RZ ;  /* 0x000000089d1a7224 */ /* 0x020fe200078e02ff */
[----:B------:R-:W-:Y:S01]  /*7e60*/  ISETP.GT.AND P4, PT, R9, RZ, P0 ;  /* 0x000000ff0900720c */ /* 0x000fe20000784270 */
[----:B------:R-:W-:Y:S01]  /*7e70*/  BSSY B1, `(.L_x_265) ;  /* 0x0000009000017945 */ /* 0x000fe20003800000 */
[----:B---3--:R-:W-:Y:S01]  /*7e80*/  IADD3 R24, P5, R22, R6, RZ ;  /* 0x0000000616187210 */ /* 0x008fe20007fbe0ff */
[----:B------:R-:W-:Y:S02]  /*7e90*/  IMAD.X R21, R31, 0x1, R13, P6 ;  /* 0x000000011f157824 */ /* 0x000fe400030e060d */
[----:B------:R-:W-:-:S05]  /*7ea0*/  IMAD R147, R147, R7, R26 ;  /* 0x0000000793937224 */ /* 0x000fca00078e021a */
[----:B------:R3:W-:Y:S03]  /*7eb0*/  @P1 STG.E desc[UR16][R20.64], R147 ;  /* 0x0000009314001986 */ /* 0x0007e6000c101910 */
[----:B------:R-:W-:Y:S05]  /*7ec0*/  @!P4 BRA `(.L_x_266) ;  /* 0x00000000000cc947 */ /* 0x000fea0003800000 */
[----:B---3--:R-:W-:-:S04]  /*7ed0*/  IADD3 R20, P1, R18, UR9, RZ ;  /* 0x0000000912147c10 */ /* 0x008fc8000ff3e0ff */
[----:B------:R-:W-:-:S05]  /*7ee0*/  IADD3.X R21, R19, UR10, RZ, P1, !PT ;  /* 0x0000000a13157c10 */ /* 0x000fca0008ffe4ff */
[----:B------:R4:W5:Y:S04]  /*7ef0*/  LDG.E.LTC128B R157, desc[UR16][R20.64] ;  /* 0x00000010149d7981 */ /* 0x000968000c1e1920 */
.L_x_266:
[----:B------:R-:W-:Y:S05]  /*7f00*/  BSYNC B1 ;  /* 0x0000000000017941 */ /* 0x000fea0003800000 */
.L_x_265:
[----:B-----5:R-:W-:Y:S01]  /*7f10*/  IMAD R11, R157, R8, RZ ;  /* 0x000000089d0b7224 */ /* 0x020fe200078e02ff */
[----:B------:R-:W-:Y:S01]  /*7f20*/  ISETP.GT.AND P1, PT, R9, RZ, P2 ;  /* 0x000000ff0900720c */ /* 0x000fe20001724270 */
[----:B------:R-:W-:Y:S01]  /*7f30*/  IMAD.X R25, R23, 0x1, R12, P5 ;  /* 0x0000000117197824 */ /* 0x000fe200028e060c */
[----:B---34-:R-:W-:Y:S01]  /*7f40*/  IADD3 R20, P6, R32, UR9, RZ ;  /* 0x0000000920147c10 */ /* 0x018fe2000ffde0ff */
[----:B------:R-:W-:Y:S01]  /*7f50*/  IMAD R11, R148, R7, R11 ;  /* 0x00000007940b7224 */ /* 0x000fe200078e020b */
[----:B------:R-:W-:Y:S01]  /*7f60*/  BSSY B1, `(.L_x_267) ;  /* 0x0000006000017945 */ /* 0x000fe20003800000 */
[----:B------:R-:W-:Y:S02]  /*7f70*/  IADD3 R26, P5, R16, R6, RZ ;  /* 0x00000006101a7210 */ /* 0x000fe40007fbe0ff */
[----:B------:R-:W-:Y:S01]  /*7f80*/  IADD3.X R21, R33, UR10, RZ, P6, !PT ;  /* 0x0000000a21157c10 */ /* 0x000fe2000b7fe4ff */
[----:B------:R3:W-:Y:S05]  /*7f90*/  @P4 STG.E desc[UR16][R24.64], R11 ;  /* 0x0000000b18004986 */ /* 0x0007ea000c101910 */
[----:B------:R-:W-:Y:S05]  /*7fa0*/  @!P1 BRA `(.L_x_268) ;  /* 0x0000000000049947 */ /* 0x000fea0003800000 */
[----:B------:R4:W5:Y:S02]  /*7fb0*/  LDG.E.LTC128B R157, desc[UR16][R20.64] ;  /* 0x00000010149d7981 */ /* 0x000964000c1e1920 */
.L_x_268:
[----:B------:R-:W-:Y:S05]  /*7fc0*/  BSYNC B1 ;  /* 0x0000000000017941 */ /* 0x000fea0003800000 */
.L_x_267:
[----:B-----5:R-:W-:Y:S01]  /*7fd0*/  IMAD R6, R157, R8, RZ ;  /* 0x000000089d067224 */ /* 0x020fe200078e02ff */
[----:B------:R-:W-:Y:S01]  /*7fe0*/  ISETP.GT.AND P0, PT, R9, 0x8, P0 ;  /* 0x000000080900780c */ /* 0x000fe20000704270 */
[----:B------:R-:W-:Y:S01]  /*7ff0*/  IMAD.X R27, R17, 0x1, R12, P5 ;  /* 0x00000001111b7824 */ /* 0x000fe200028e060c */
[----:B------:R-:W-:Y:S01]  /*8000*/  IADD3 R18, P4, R18, UR7, RZ ;  /* 0x0000000712127c10 */ /* 0x000fe2000ff9e0ff */
[----:B------:R-:W-:Y:S01]  /*8010*/  IMAD R149, R149, R7, R6 ;  /* 0x0000000795957224 */ /* 0x000fe200078e0206 */
[----:B------:R-:W-:Y:S01]  /*8020*/  BSSY B1, `(.L_x_269) ;  /* 0x0000006000017945 */ /* 0x000fe20003800000 */
[----:B----4-:R-:W-:Y:S02]  /*8030*/  IADD3 R20, P5, R22, R14, RZ ;  /* 0x0000000e16147210 */ /* 0x010fe40007fbe0ff */
[----:B------:R-:W-:Y:S01]  /*8040*/  IADD3.X R19, R19, UR8, RZ, P4, !PT ;  /* 0x0000000813137c10 */ /* 0x000fe2000a7fe4ff */
[----:B------:R4:W-:Y:S05]  /*8050*/  @P1 STG.E desc[UR16][R26.64], R149 ;  /* 0x000000951a001986 */ /* 0x0009ea000c101910 */
[----:B------:R-:W-:Y:S05]  /*8060*/  @!P0 BRA `(.L_x_270) ;  /* 0x0000000000048947 */ /* 0x000fea0003800000 */
[----:B------:R0:W5:Y:S02]  /*8070*/  LDG.E.LTC128B R157, desc[UR16][R18.64] ;  /* 0x00000010129d7981 */ /* 0x000164000c1e1920 */
.L_x_270:
[----:B------:R-:W-:Y:S05]  /*8080*/  BSYNC B1 ;  /* 0x0000000000017941 */ /* 0x000fea0003800000 */
.L_x_269:
[----:B------:R-:W-:Y:S01]  /*8090*/  ISETP.GT.AND P2, PT, R9, 0x8, P2 ;  /* 0x000000080900780c */ /* 0x000fe20001744270 */
[----:B-----5:R-:W-:Y:S01]  /*80a0*/  IMAD R6, R157, R8, RZ ;  /* 0x000000089d067224 */ /* 0x020fe200078e02ff */
[----:B------:R-:W-:Y:S01]  /*80b0*/  BSSY B1, `(.L_x_271) ;  /* 0x0000008000017945 */ /* 0x000fe20003800000 */
[----:B------:R-:W-:Y:S02]  /*80c0*/  IMAD.X R21, R23, 0x1, R13, P5 ;  /* 0x0000000117157824 */ /* 0x000fe400028e060d */
[----:B---3--:R-:W-:-:S05]  /*80d0*/  IMAD R11, R150, R7, R6 ;  /* 0x00000007960b7224 */ /* 0x008fca00078e0206 */
[----:B------:R3:W-:Y:S01]  /*80e0*/  @P0 STG.E desc[UR16][R20.64], R11 ;  /* 0x0000000b14000986 */ /* 0x0007e2000c101910 */
[----:B0-----:R-:W-:-:S04]  /*80f0*/  IADD3 R18, P0, R32, UR7, RZ ;  /* 0x0000000720127c10 */ /* 0x001fc8000ff1e0ff */
[----:B------:R-:W-:Y:S01]  /*8100*/  IADD3.X R19, R33, UR8, RZ, P0, !PT ;  /* 0x0000000821137c10 */ /* 0x000fe200087fe4ff */
[----:B------:R-:W-:Y:S08]  /*8110*/  @!P2 BRA `(.L_x_272) ;  /* 0x000000000004a947 */ /* 0x000ff00003800000 */
[----:B------:R0:W5:Y:S02]  /*8120*/  LDG.E.LTC128B R157, desc[UR16][R18.64] ;  /* 0x00000010129d7981 */ /* 0x000164000c1e1920 */
.L_x_272:
[----:B------:R-:W-:Y:S05]  /*8130*/  BSYNC B1 ;  /* 0x0000000000017941 */ /* 0x000fea0003800000 */
.L_x_271:
[----:B------:R-:W-:Y:S05]  /*8140*/  @!P2 BRA `(.L_x_273) ;  /* 0x0000002c001ca947 */ /* 0x000fea0003800000 */
[----:B------:R-:W-:Y:S01]  /*8150*/  IADD3 R14, P0, R16, R14, RZ ;  /* 0x0000000e100e7210 */ /* 0x000fe20007f1e0ff */
[----:B-----5:R-:W-:-:S04]  /*8160*/  IMAD R6, R157, R8, RZ ;  /* 0x000000089d067224 */ /* 0x020fc800078e02ff */
[----:B------:R-:W-:Y:S02]  /*8170*/  IMAD.X R15, R17, 0x1, R13, P0 ;  /* 0x00000001110f7824 */ /* 0x000fe400000e060d */
[----:B------:R-:W-:-:S05]  /*8180*/  IMAD R151, R151, R7, R6 ;  /* 0x0000000797977224 */ /* 0x000fca00078e0206 */
[----:B------:R0:W-:Y:S01]  /*8190*/  STG.E desc[UR16][R14.64], R151 ;  /* 0x000000970e007986 */ /* 0x0001e2000c101910 */
[----:B------:R-:W-:Y:S05]  /*81a0*/  BRA `(.L_x_273) ;  /* 0x0000002c00047947 */ /* 0x000fea0003800000 */
.L_x_22:
[----:B------:R-:W-:Y:S01]  /*81b0*/  ULDC.64 UR8, c[0x0][0x6c0] ;  /* 0x0001b00000087ab9 */ /* 0x000fe20000000a00 */
[----:B------:R-:W-:Y:S01]  /*81c0*/  ISETP.GT.AND P2, PT, R11, 0x1, PT ;  /* 0x000000010b00780c */ /* 0x000fe20003f44270 */
[-C--:B--2---:R-:W-:Y:S01]  /*81d0*/  IMAD R13, R24, R7.reuse, RZ ;  /* 0x00000007180d7224 */ /* 0x084fe200078e02ff */
[----:B------:R-:W-:Y:S01]  /*81e0*/  LEA R16, P1, R22, UR8, 0x2 ;  /* 0x0000000816107c11 */ /* 0x000fe2000f8210ff */
[-C--:B------:R-:W-:Y:S01]  /*81f0*/  IMAD R25, R25, R7.reuse, RZ ;  /* 0x0000000719197224 */ /* 0x080fe200078e02ff */
[C---:B------:R-:W-:Y:S01]  /*8200*/  ISETP.GT.AND P4, PT, R9.reuse, RZ, P2 ;  /* 0x000000ff0900720c */ /* 0x040fe20001784270 */
[----:B------:R-:W-:Y:S01]  /*8210*/  IMAD.SHL.U32 R12, R14, 0x20, RZ ;  /* 0x000000200e0c7824 */ /* 0x000fe200078e00ff */
[----:B------:R-:W-:Y:S01]  /*8220*/  LEA.HI.X R17, R22, UR9, R165, 0x2, P1 ;  /* 0x0000000916117c11 */ /* 0x000fe200088f14a5 */
[-C--:B------:R-:W-:Y:S01]  /*8230*/  IMAD R23, R26, R7.reuse, RZ ;  /* 0x000000071a177224 */ /* 0x080fe200078e02ff */
[----:B------:R-:W-:Y:S01]  /*8240*/  ISETP.GT.AND P1, PT, R9, 0x8, P0 ;  /* 0x000000080900780c */ /* 0x000fe20000724270 */
[-C--:B------:R-:W-:Y:S01]  /*8250*/  IMAD R27, R27, R7.reuse, RZ ;  /* 0x000000071b1b7224 */ /* 0x080fe200078e02ff */
[C-C-:B------:R-:W-:Y:S01]  /*8260*/  SHF.L.U64.HI R6, R14.reuse, 0x5, R15.reuse ;  /* 0x000000050e067819 */ /* 0x140fe2000001020f */
[----:B------:R0:W-:Y:S01]  /*8270*/  @P5 STG.E desc[UR16][R16.64], R13 ;  /* 0x0000000d10005986 */ /* 0x0001e2000c101910 */
[----:B------:R-:W-:Y:S01]  /*8280*/  LEA R18, P5, R14, R16, 0x2 ;  /* 0x000000100e127211 */ /* 0x000fe200078a10ff */
[-C--:B------:R-:W-:Y:S01]  /*8290*/  IMAD R153, R28, R7.reuse, RZ ;  /* 0x000000071c997224 */ /* 0x080fe200078e02ff */
[----:B------:R-:W-:Y:S01]  /*82a0*/  ISETP.GT.AND P0, PT, R11, 0x8, PT ;  /* 0x000000080b00780c */ /* 0x000fe20003f04270 */
[----:B------:R-:W-:Y:S01]  /*82b0*/  IMAD R29, R29, R7, RZ ;  /* 0x000000071d1d7224 */ /* 0x000fe200078e02ff */
[----:B------:R-:W-:Y:S01]  /*82c0*/  LEA.HI.X R19, R14, R17, R15, 0x2, P5 ;  /* 0x000000110e137211 */ /* 0x000fe200028f140f */
[-C--:B------:R-:W-:Y:S01]  /*82d0*/  IMAD R31, R31, R7.reuse, RZ ;  /* 0x000000071f1f7224 */ /* 0x080fe200078e02ff */
[----:B------:R-:W-:Y:S01]  /*82e0*/  ISETP.GT.AND P2, PT, R9, 0x8, P2 ;  /* 0x000000080900780c */ /* 0x000fe20001744270 */
[-C--:B------:R-:W-:Y:S01]  /*82f0*/  IMAD R33, R33, R7.reuse, RZ ;  /* 0x0000000721217224 */ /* 0x080fe200078e02ff */
[----:B------:R-:W-:Y:S01]  /*8300*/  ISETP.GT.AND P5, PT, R9, RZ, P0 ;  /* 0x000000ff0900720c */ /* 0x000fe200007a4270 */
[----:B------:R-:W-:Y:S01]  /*8310*/  @P1 IMAD.MOV.U32 R14, RZ, RZ, R16 ;  /* 0x000000ffff0e1224 */ /* 0x000fe200078e0010 */
[----:B------:R-:W-:Y:S01]  /*8320*/  @P4 STG.E desc[UR16][R18.64], R25 ;  /* 0x0000001912004986 */ /* 0x000fe2000c101910 */
[----:B------:R-:W-:Y:S01]  /*8330*/  @P1 IMAD.MOV.U32 R15, RZ, RZ, R17 ;  /* 0x000000ffff0f1224 */ /* 0x000fe200078e0011 */
[-C--:B------:R-:W-:Y:S01]  /*8340*/  IADD3 R20, P4, R16, R12.reuse, RZ ;  /* 0x0000000c10147210 */ /* 0x080fe20007f9e0ff */
[-C--:B------:R-:W-:Y:S01]  /*8350*/  IMAD R35, R35, R7.reuse, RZ ;  /* 0x0000000723237224 */ /* 0x080fe200078e02ff */
[-C--:B------:R-:W-:Y:S01]  /*8360*/  IADD3 R22, P6, R18, R12.reuse, RZ ;  /* 0x0000000c12167210 */ /* 0x080fe20007fde0ff */
[-C--:B------:R-:W-:Y:S01]  /*8370*/  IMAD R37, R37, R7.reuse, RZ ;  /* 0x0000000725257224 */ /* 0x080fe200078e02ff */
[----:B------:R1:W-:Y:S01]  /*8380*/  @P1 STG.E desc[UR16][R14.64+0x20], R23 ;  /* 0x000020170e001986 */ /* 0x0003e2000c101910 */
[----:B------:R-:W-:Y:S01]  /*8390*/  ISETP.GT.AND P1, PT, R11, 0x9, PT ;  /* 0x000000090b00780c */ /* 0x000fe20003f24270 */
[--C-:B------:R-:W-:Y:S01]  /*83a0*/  IMAD.X R21, R17, 0x1, R6.reuse, P4 ;  /* 0x0000000111157824 */ /* 0x100fe200020e0606 */
[C---:B------:R-:W-:Y:S01]  /*83b0*/  ISETP.GT.AND P0, PT, R9.reuse, 0x8, P0 ;  /* 0x000000080900780c */ /* 0x040fe20000704270 */
[----:B------:R2:W-:Y:S01]  /*83c0*/  @P2 STG.E desc[UR16][R18.64+0x20], R27 ;  /* 0x0000201b12002986 */ /* 0x0005e2000c101910 */
[----:B------:R-:W-:Y:S01]  /*83d0*/  ISETP.GT.AND P4, PT, R9, RZ, P1 ;  /* 0x000000ff0900720c */ /* 0x000fe20000f84270 */
[-C--:B------:R-:W-:Y:S01]  /*83e0*/  IMAD R39, R39, R7.reuse, RZ ;  /* 0x0000000727277224 */ /* 0x080fe200078e02ff */
[----:B0-----:R-:W-:Y:S01]  /*83f0*/  IADD3 R13, P2, R12, 0x20, RZ ;  /* 0x000000200c0d7810 */ /* 0x001fe20007f5e0ff */
[----:B------:R0:W-:Y:S01]  /*8400*/  @P5 STG.E desc[UR16][R20.64], R153 ;  /* 0x0000009914005986 */ /* 0x0001e2000c101910 */
[----:B------:R-:W-:Y:S01]  /*8410*/  ISETP.GT.AND P1, PT, R9, 0x8, P1 ;  /* 0x000000080900780c */ /* 0x000fe20000f24270 */
[----:B------:R-:W-:Y:S01]  /*8420*/  IMAD R41, R41, R7, RZ ;  /* 0x0000000729297224 */ /* 0x000fe200078e02ff */
[----:B------:R-:W-:Y:S01]  /*8430*/  IADD3 R16, P5, R16, R13, RZ ;  /* 0x0000000d10107210 */ /* 0x000fe20007fbe0ff */
[--C-:B-1----:R-:W-:Y:S01]  /*8440*/  IMAD.X R23, R19, 0x1, R6.reuse, P6 ;  /* 0x0000000113177824 */ /* 0x102fe200030e0606 */
[----:B------:R-:W-:Y:S01]  /*8450*/  IADD3 R24, P6, R20, R12, RZ ;  /* 0x0000000c14187210 */ /* 0x000fe20007fde0ff */
[----:B------:R-:W-:Y:S01]  /*8460*/  IMAD.X R14, RZ, RZ, R6, P2 ;  /* 0x000000ffff0e7224 */ /* 0x000fe200010e0606 */
[----:B------:R-:W-:Y:S01]  /*8470*/  ISETP.GT.AND P2, PT, R11, 0x10, PT ;  /* 0x000000100b00780c */ /* 0x000fe20003f44270 */
[----:B------:R-:W-:-:S02]  /*8480*/  IMAD R15, R30, R7, RZ ;  /* 0x000000071e0f7224 */ /* 0x000fc400078e02ff */
[--C-:B------:R-:W-:Y:S01]  /*8490*/  IMAD.X R17, R17, 0x1, R14.reuse, P5 ;  /* 0x0000000111117824 */ /* 0x100fe200028e060e */
[----:B------:R1:W-:Y:S01]  /*84a0*/  @P4 STG.E desc[UR16][R22.64], R29 ;  /* 0x0000001d16004986 */ /* 0x0003e2000c101910 */
[----:B--2---:R-:W-:Y:S01]  /*84b0*/  IADD3 R18, P4, R18, R13, RZ ;  /* 0x0000000d12127210 */ /* 0x004fe20007f9e0ff */
[-C--:B0-----:R-:W-:Y:S01]  /*84c0*/  IMAD R153, R32, R7.reuse, RZ ;  /* 0x0000000720997224 */ /* 0x081fe200078e02ff */
[----:B------:R-:W-:Y:S01]  /*84d0*/  ISETP.GT.AND P5, PT, R9, RZ, P2 ;  /* 0x000000ff0900720c */ /* 0x000fe200017a4270 */
[----:B------:R0:W-:Y:S01]  /*84e0*/  @P0 STG.E desc[UR16][R16.64], R15 ;  /* 0x0000000f10000986 */ /* 0x0001e2000c101910 */
[----:B------:R-:W-:Y:S01]  /*84f0*/  ISETP.GT.AND P0, PT, R11, 0x11, PT ;  /* 0x000000110b00780c */ /* 0x000fe20003f04270 */
[----:B------:R-:W-:Y:S02]  /*8500*/  IMAD.X R19, R19, 0x1, R14, P4 ;  /* 0x0000000113137824 */ /* 0x000fe400020e060e */
[--C-:B------:R-:W-:Y:S01]  /*8510*/  IMAD.X R25, R21, 0x1, R6.reuse, P6 ;  /* 0x0000000115197824 */ /* 0x100fe200030e0606 */
[----:B------:R-:W-:Y:S01]  /*8520*/  ISETP.GT.AND P4, PT, R9, RZ, P0 ;  /* 0x000000ff0900720c */ /* 0x000fe20000784270 */
[-C--:B------:R-:W-:Y:S01]  /*8530*/  IMAD R43, R43, R7.reuse, RZ ;  /* 0x000000072b2b7224 */ /* 0x080fe200078e02ff */
[----:B------:R2:W-:Y:S01]  /*8540*/  @P1 STG.E desc[UR16][R18.64], R31 ;  /* 0x0000001f12001986 */ /* 0x0005e2000c101910 */
[----:B------:R-:W-:Y:S01]  /*8550*/  ISETP.GT.AND P1, PT, R9, 0x8, P2 ;  /* 0x000000080900780c */ /* 0x000fe20001724270 */
[-C--:B-1----:R-:W-:Y:S01]  /*8560*/  IMAD R29, R36, R7.reuse, RZ ;  /* 0x00000007241d7224 */ /* 0x082fe200078e02ff */
[-C--:B------:R-:W-:Y:S01]  /*8570*/  IADD3 R26, P2, R22, R12.reuse, RZ ;  /* 0x0000000c161a7210 */ /* 0x080fe20007f5e0ff */
[----:B------:R-:W-:Y:S01]  /*8580*/  IMAD R45, R45, R7, RZ ;  /* 0x000000072d2d7224 */ /* 0x000fe200078e02ff */
[----:B------:R-:W-:Y:S01]  /*8590*/  @P5 STG.E desc[UR16][R24.64], R153 ;  /* 0x0000009918005986 */ /* 0x000fe2000c101910 */
[----:B0-----:R-:W-:Y:S01]  /*85a0*/  IADD3 R16, P5, R20, R13, RZ ;  /* 0x0000000d14107210 */ /* 0x001fe20007fbe0ff */
[-C--:B------:R-:W-:Y:S01]  /*85b0*/  IMAD R15, R34, R7.reuse, RZ ;  /* 0x00000007220f7224 */ /* 0x080fe200078e02ff */
[----:B------:R-:W-:Y:S01]  /*85c0*/  ISETP.GT.AND P0, PT, R9, 0x8, P0 ;  /* 0x000000080900780c */ /* 0x000fe20000704270 */
[----:B------:R-:W-:Y:S01]  /*85d0*/  IMAD.X R27, R23, 0x1, R6, P2 ;  /* 0x00000001171b7824 */ /* 0x000fe200010e0606 */
[----:B------:R-:W-:Y:S01]  /*85e0*/  ISETP.GT.AND P2, PT, R11, 0x18, PT ;  /* 0x000000180b00780c */ /* 0x000fe20003f44270 */
[--C-:B------:R-:W-:Y:S01]  /*85f0*/  IMAD.X R17, R21, 0x1, R14.reuse, P5 ;  /* 0x0000000115117824 */ /* 0x100fe200028e060e */
[----:B------:R-:W-:Y:S01]  /*8600*/  IADD3 R20, P6, R24, R12, RZ ;  /* 0x0000000c18147210 */ /* 0x000fe20007fde0ff */
[----:B------:R-:W-:Y:S01]  /*8610*/  IMAD R47, R47, R7, RZ ;  /* 0x000000072f2f7224 */ /* 0x000fe200078e02ff */
[----:B------:R-:W-:Y:S01]  /*8620*/  @P4 STG.E desc[UR16][R26.64], R33 ;  /* 0x000000211a004986 */ /* 0x000fe2000c101910 */
[----:B--2---:R-:W-:Y:S01]  /*8630*/  IADD3 R18, P4, R22, R13, RZ ;  /* 0x0000000d16127210 */ /* 0x004fe20007f9e0ff */
[----:B------:R-:W-:Y:S01]  /*8640*/  IMAD R49, R49, R7, RZ ;  /* 0x0000000731317224 */ /* 0x000fe200078e02ff */
[----:B------:R-:W-:Y:S01]  /*8650*/  ISETP.GT.AND P5, PT, R9, RZ, P2 ;  /* 0x000000ff0900720c */ /* 0x000fe200017a4270 */
[----:B------:R0:W-:Y:S01]  /*8660*/  @P1 STG.E desc[UR16][R16.64], R15 ;  /* 0x0000000f10001986 */ /* 0x0001e2000c101910 */
[----:B------:R-:W-:Y:S01]  /*8670*/  ISETP.GT.AND P1, PT, R11, 0x19, PT ;  /* 0x000000190b00780c */ /* 0x000fe20003f24270 */
[----:B------:R-:W-:-:S02]  /*8680*/  IMAD.X R19, R23, 0x1, R14, P4 ;  /* 0x0000000117137824 */ /* 0x000fc400020e060e */
[--C-:B------:R-:W-:Y:S01]  /*8690*/  IMAD.X R21, R25, 0x1, R6.reuse, P6 ;  /* 0x0000000119157824 */ /* 0x100fe200030e0606 */
[----:B------:R-:W-:Y:S01]  /*86a0*/  ISETP.GT.AND P4, PT, R9, RZ, P1 ;  /* 0x000000ff0900720c */ /* 0x000fe20000f84270 */
[-C--:B------:R-:W-:Y:S01]  /*86b0*/  IMAD R51, R51, R7.reuse, RZ ;  /* 0x0000000733337224 */ /* 0x080fe200078e02ff */
[----:B------:R1:W-:Y:S01]  /*86c0*/  @P0 STG.E desc[UR16][R18.64], R35 ;  /* 0x0000002312000986 */ /* 0x0003e2000c101910 */
[----:B------:R-:W-:Y:S01]  /*86d0*/  ISETP.GT.AND P0, PT, R9, 0x8, P2 ;  /* 0x000000080900780c */ /* 0x000fe20001704270 */
[-C--:B------:R-:W-:Y:S01]  /*86e0*/  IMAD R53, R53, R7.reuse, RZ ;  /* 0x0000000735357224 */ /* 0x080fe200078e02ff */
[-C--:B------:R-:W-:Y:S01]  /*86f0*/  IADD3 R22, P2, R26, R12.reuse, RZ ;  /* 0x0000000c1a167210 */ /* 0x080fe20007f5e0ff */
[----:B------:R-:W-:Y:S01]  /*8700*/  IMAD R55, R55, R7, RZ ;  /* 0x0000000737377224 */ /* 0x000fe200078e02ff */
[----:B------:R2:W-:Y:S01]  /*8710*/  @P5 STG.E desc[UR16][R20.64], R29 ;  /* 0x0000001d14005986 */ /* 0x0005e2000c101910 */
        /* <DEDUP_REMOVED lines=9> */
[----:B-1----:R-:W-:Y:S01]  /*87b0*/  IADD3 R18, P4, R26, R13, RZ ;  /* 0x0000000d1a127210 */ /* 0x002fe20007f9e0ff */
[----:B------:R-:W-:Y:S01]  /*87c0*/  IMAD R59, R59, R7, RZ ;  /* 0x000000073b3b7224 */ /* 0x000fe200078e02ff */
[----:B------:R-:W-:Y:S01]  /*87d0*/  ISETP.GT.AND P5, PT, R9, RZ, P2 ;  /* 0x000000ff0900720c */ /* 0x000fe200017a4270 */
[----:B------:R0:W-:Y:S01]  /*87e0*/  @P0 STG.E desc[UR16][R16.64], R15 ;  /* 0x0000000f10000986 */ /* 0x0001e2000c101910 */
[----:B------:R-:W-:Y:S01]  /*87f0*/  ISETP.GT.AND P0, PT, R11, 0x21, PT ;  /* 0x000000210b00780c */ /* 0x000fe20003f04270 */
[----:B------:R-:W-:-:S02]  /*8800*/  IMAD.X R19, R27, 0x1, R14, P4 ;  /* 0x000000011b137824 */ /* 0x000fc400020e060e */
[-C--:B--2---:R-:W-:Y:S01]  /*8810*/  IMAD R29, R40, R7.reuse, RZ ;  /* 0x00000007281d7224 */ /* 0x084fe200078e02ff */
[----:B------:R-:W-:Y:S01]  /*8820*/  ISETP.GT.AND P4, PT, R9, RZ, P0 ;  /* 0x000000ff0900720c */ /* 0x000fe20000784270 */
[--C-:B------:R-:W-:Y:S01]  /*8830*/  IMAD.X R25, R21, 0x1, R6.reuse, P6 ;  /* 0x0000000115197824 */ /* 0x100fe200030e0606 */
        /* <DEDUP_REMOVED lines=156> */
[-C--:B------:R-:W-:Y:S01]  /*9200*/  IADD3 R20, P6, R24, R12.reuse, RZ ;  /* 0x0000000c18147210 */ /* 0x080fe20007fde0ff */
[-C--:B------:R-:W-:Y:S01]  /*9210*/  IMAD R113, R113, R7.reuse, RZ ;  /* 0x0000000771717224 */ /* 0x080fe200078e02ff */
[----:B------:R-:W-:Y:S01]  /*9220*/  @P4 STG.E desc[UR16][R26.64], R65 ;  /* 0x000000411a004986 */ /* 0x000fe2000c101910 */
[----:B------:R-:W-:Y:S01]  /*9230*/  ISETP.GT.AND P5, PT, R9, RZ, P2 ;  /* 0x000000ff0900720c */ /* 0x000fe200017a4270 */
[----:B------:R-:W-:Y:S01]  /*9240*/  IMAD R115, R115, R7, RZ ;  /* 0x0000000773737224 */ /* 0x000fe200078e02ff */
[----:B-1----:R-:W-:Y:S01]  /*9250*/  IADD3 R18, P4, R22, R13, RZ ;  /* 0x0000000d16127210 */ /* 0x002fe20007f9e0ff */
[----:B------:R0:W-:Y:S01]  /*9260*/  @P1 STG.E desc[UR16][R16.64], R15 ;  /* 0x0000000f10001986 */ /* 0x0001e2000c101910 */
[----:B------:R-:W-:Y:S01]  /*9270*/  ISETP.GT.AND P1, PT, R11, 0x59, PT ;  /* 0x000000590b00780c */ /* 0x000fe20003f24270 */
[-C--:B--2---:R-:W-:Y:S01]  /*9280*/  IMAD R29, R68, R7.reuse, RZ ;  /* 0x00000007441d7224 */ /* 0x084fe200078e02ff */
[----:B------:R-:W-:Y:S01]  /*9290*/  ISETP.GT.AND P2, PT, R9, 0x8, P2 ;  /* 0x000000080900780c */ /* 0x000fe20001744270 */
[----:B------:R-:W-:Y:S01]  /*92a0*/  IMAD.X R19, R23, 0x1, R14, P4 ;  /* 0x0000000117137824 */ /* 0x000fe200020e060e */
[----:B------:R-:W-:Y:S01]  /*92b0*/  ISETP.GT.AND P4, PT, R9, RZ, P1 ;  /* 0x000000ff0900720c */ /* 0x000fe20000f84270 */
[----:B------:R-:W-:Y:S01]  /*92c0*/  IMAD.X R21, R25, 0x1, R6, P6 ;  /* 0x0000000119157824 */ /* 0x000fe200030e0606 */
[----:B------:R-:W-:Y:S01]  /*92d0*/  ISETP.GT.AND P1, PT, R9, 0x8, P1 ;  /* 0x000000080900780c */ /* 0x000fe20000f24270 */
[-C--:B------:R-:W-:Y:S01]  /*92e0*/  IMAD R117, R117, R7.reuse, RZ ;  /* 0x0000000775757224 */ /* 0x080fe200078e02ff */
[----:B------:R1:W-:Y:S01]  /*92f0*/  @P0 STG.E desc[UR16][R18.64], R67 ;  /* 0x0000004312000986 */ /* 0x0003e2000c101910 */
[----:B------:R-:W-:Y:S01]  /*9300*/  IADD3 R22, P0, R26, R12, RZ ;  /* 0x0000000c1a167210 */ /* 0x000fe20007f1e0ff */
[----:B------:R-:W-:-:S02]  /*9310*/  IMAD R119, R119, R7, RZ ;  /* 0x0000000777777224 */ /* 0x000fc400078e02ff */
[----:B------:R2:W-:Y:S01]  /*9320*/  @P5 STG.E desc[UR16][R20.64], R29 ;  /* 0x0000001d14005986 */ /* 0x0005e2000c101910 */
[----:B0-----:R-:W-:Y:S01]  /*9330*/  IADD3 R16, P5, R24, R13, RZ ;  /* 0x0000000d18107210 */ /* 0x001fe20007fbe0ff */
[----:B------:R-:W-:Y:S01]  /*9340*/  IMAD.X R23, R27, 0x1, R6, P0 ;  /* 0x000000011b177824 */ /* 0x000fe200000e0606 */
[----:B------:R-:W-:Y:S01]  /*9350*/  ISETP.GT.AND P0, PT, R11, 0x60, PT ;  /* 0x000000600b00780c */ /* 0x000fe20003f04270 */
[----:B------:R-:W-:Y:S01]  /*9360*/  IMAD R15, R70, R7, RZ ;  /* 0x00000007460f7224 */ /* 0x000fe200078e02ff */
[-C--:B------:R-:W-:Y:S01]  /*9370*/  IADD3 R24, P6, R20, R12.reuse, RZ ;  /* 0x0000000c14187210 */ /* 0x080fe20007fde0ff */
[--C-:B------:R-:W-:Y:S01]  /*9380*/  IMAD.X R17, R25, 0x1, R14.reuse, P5 ;  /* 0x0000000119117824 */ /* 0x100fe200028e060e */
[----:B------:R-:W-:Y:S01]  /*9390*/  @P4 STG.E desc[UR16][R22.64], R69 ;  /* 0x0000004516004986 */ /* 0x000fe2000c101910 */
[----:B-1----:R-:W-:Y:S01]  /*93a0*/  IADD3 R18, P5, R26, R13, RZ ;  /* 0x0000000d1a127210 */ /* 0x002fe20007fbe0ff */
[-C--:B------:R-:W-:Y:S01]  /*93b0*/  IMAD R121, R121, R7.reuse, RZ ;  /* 0x0000000779797224 */ /* 0x080fe200078e02ff */
[----:B------:R-:W-:Y:S01]  /*93c0*/  ISETP.GT.AND P4, PT, R9, RZ, P0 ;  /* 0x000000ff0900720c */ /* 0x000fe20000784270 */
[----:B------:R0:W-:Y:S01]  /*93d0*/  @P2 STG.E desc[UR16][R16.64], R15 ;  /* 0x0000000f10002986 */ /* 0x0001e2000c101910 */
[----:B------:R-:W-:Y:S01]  /*93e0*/  ISETP.GT.AND P2, PT, R11, 0x61, PT ;  /* 0x000000610b00780c */ /* 0x000fe20003f44270 */
[----:B------:R-:W-:Y:S01]  /*93f0*/  IMAD.X R19, R27, 0x1, R14, P5 ;  /* 0x000000011b137824 */ /* 0x000fe200028e060e */
[C---:B------:R-:W-:Y:S01]  /*9400*/  ISETP.GT.AND P0, PT, R9.reuse, 0x8, P0 ;  /* 0x000000080900780c */ /* 0x040fe20000704270 */
[-C--:B--2---:R-:W-:Y:S01]  /*9410*/  IMAD R29, R72, R7.reuse, RZ ;  /* 0x00000007481d7224 */ /* 0x084fe200078e02ff */
[----:B------:R-:W-:Y:S01]  /*9420*/  ISETP.GT.AND P5, PT, R9, RZ, P2 ;  /* 0x000000ff0900720c */ /* 0x000fe200017a4270 */
[--C-:B------:R-:W-:Y:S01]  /*9430*/  IMAD.X R25, R21, 0x1, R6.reuse, P6 ;  /* 0x0000000115197824 */ /* 0x100fe200030e0606 */
[----:B------:R1:W-:Y:S01]  /*9440*/  @P1 STG.E desc[UR16][R18.64], R71 ;  /* 0x0000004712001986 */ /* 0x0003e2000c101910 */
[-C--:B------:R-:W-:Y:S01]  /*9450*/  IADD3 R26, P1, R22, R12.reuse, RZ ;  /* 0x0000000c161a7210 */ /* 0x080fe20007f3e0ff */
[-C--:B------:R-:W-:Y:S01]  /*9460*/  IMAD R123, R123, R7.reuse, RZ ;  /* 0x000000077b7b7224 */ /* 0x080fe200078e02ff */
[----:B------:R-:W-:Y:S01]  /*9470*/  ISETP.GT.AND P2, PT, R9, 0x8, P2 ;  /* 0x000000080900780c */ /* 0x000fe20001744270 */
[----:B------:R-:W-:Y:S01]  /*9480*/  IMAD R125, R125, R7, RZ ;  /* 0x000000077d7d7224 */ /* 0x000fe200078e02ff */
        /* <DEDUP_REMOVED lines=107> */
[----:B--2---:R-:W-:Y:S01]  /*9b40*/  IMAD R29, R92, R7, RZ ;  /* 0x000000075c1d7224 */ /* 0x004fe200078e02ff */
[----:B------:R-:W-:Y:S01]  /*9b50*/  ISETP.GT.AND P5, PT, R9, RZ, P1 ;  /* 0x000000ff0900720c */ /* 0x000fe20000fa4270 */
[----:B------:R-:W-:Y:S01]  /*9b60*/  IMAD.X R21, R25, 0x1, R6, P6 ;  /* 0x0000000119157824 */ /* 0x000fe200030e0606 */
[----:B------:R1:W-:Y:S01]  /*9b70*/  @P0 STG.E desc[UR16][R18.64], R91 ;  /* 0x0000005b12000986 */ /* 0x0003e2000c101910 */
[----:B------:R-:W-:-:S02]  /*9b80*/  IADD3 R22, P0, R26, R12, RZ ;  /* 0x0000000c1a167210 */ /* 0x000fc40007f1e0ff */
[----:B------:R-:W-:Y:S02]  /*9b90*/  ISETP.GT.AND P1, PT, R9, 0x8, P1 ;  /* 0x000000080900780c */ /* 0x000fe40000f24270 */
[----:B------:R2:W-:Y:S01]  /*9ba0*/  @P4 STG.E desc[UR16][R20.64], R29 ;  /* 0x0000001d14004986 */ /* 0x0005e2000c101910 */
[----:B0-----:R-:W-:Y:S01]  /*9bb0*/  IADD3 R16, P4, R24, R13, RZ ;  /* 0x0000000d18107210 */ /* 0x001fe20007f9e0ff */
[----:B------:R-:W-:Y:S01]  /*9bc0*/  IMAD.X R23, R27, 0x1, R6, P0 ;  /* 0x000000011b177824 */ /* 0x000fe200000e0606 */
[----:B------:R-:W-:Y:S01]  /*9bd0*/  ISETP.GT.AND P0, PT, R11, 0x90, PT ;  /* 0x000000900b00780c */ /* 0x000fe20003f04270 */
[----:B------:R-:W-:Y:S01]  /*9be0*/  IMAD R15, R94, R7, RZ ;  /* 0x000000075e0f7224 */ /* 0x000fe200078e02ff */
[----:B------:R-:W-:Y:S01]  /*9bf0*/  IADD3 R24, P6, R20, R12, RZ ;  /* 0x0000000c14187210 */ /* 0x000fe20007fde0ff */
[----:B------:R-:W-:Y:S01]  /*9c00*/  IMAD.X R17, R25, 0x1, R14, P4 ;  /* 0x0000000119117824 */ /* 0x000fe200020e060e */
[----:B------:R-:W-:Y:S01]  /*9c10*/  @P5 STG.E desc[UR16][R22.64], R93 ;  /* 0x0000005d16005986 */ /* 0x000fe2000c101910 */
[----:B-1----:R-:W-:-:S02]  /*9c20*/  IADD3 R18, P5, R26, R13, RZ ;  /* 0x0000000d1a127210 */ /* 0x002fc40007fbe0ff */
        /* <DEDUP_REMOVED lines=9> */
[----:B------:R-:W-:Y:S02]  /*9cc0*/  IADD3 R26, P1, R22, R12, RZ ;  /* 0x0000000c161a7210 */ /* 0x000fe40007f3e0ff */
[----:B------:R-:W-:-:S02]  /*9cd0*/  ISETP.GT.AND P2, PT, R9, 0x8, P2 ;  /* 0x000000080900780c */ /* 0x000fc40001744270 */
        /* <DEDUP_REMOVED lines=8> */
[----:B-1----:R-:W-:Y:S02]  /*9d60*/  IADD3 R18, P5, R22, R13, RZ ;  /* 0x0000000d16127210 */ /* 0x002fe40007fbe0ff */
        /* <DEDUP_REMOVED lines=196> */
[----:B------:R-:W-:Y:S01]  /*a9b0*/  IADD3 R20, P6, R24, R12, RZ ;  /* 0x0000000c18147210 */ /* 0x000fe20007fde0ff */
[--C-:B------:R-:W-:Y:S01]  /*a9c0*/  IMAD.X R17, R21, 0x1, R14.reuse, P4 ;  /* 0x0000000115117824 */ /* 0x100fe200020e060e */
[----:B------:R-:W-:Y:S01]  /*a9d0*/  @P5 STG.E desc[UR16][R26.64], R137 ;  /* 0x000000891a005986 */ /* 0x000fe2000c101910 */
[----:B------:R-:W-:Y:S02]  /*a9e0*/  ISETP.GT.AND P4, PT, R9, RZ, P2 ;  /* 0x000000ff0900720c */ /* 0x000fe40001784270 */
[----:B-1----:R-:W-:Y:S01]  /*a9f0*/  IADD3 R18, P5, R22, R13, RZ ;  /* 0x0000000d16127210 */ /* 0x002fe20007fbe0ff */
[----:B------:R0:W-:Y:S01]  /*aa00*/  @P1 STG.E desc[UR16][R16.64], R15 ;  /* 0x0000000f10001986 */ /* 0x0001e2000c101910 */
[----:B------:R-:W-:Y:S01]  /*aa10*/  ISETP.GT.AND P1, PT, R11, 0xe9, PT ;  /* 0x000000e90b00780c */ /* 0x000fe20003f24270 */
[----:B--2---:R-:W-:Y:S01]  /*aa20*/  IMAD R29, R140, R7, RZ ;  /* 0x000000078c1d7224 */ /* 0x004fe200078e02ff */
[----:B------:R-:W-:Y:S01]  /*aa30*/  ISETP.GT.AND P2, PT, R9, 0x8, P2 ;  /* 0x000000080900780c */ /* 0x000fe20001744270 */
[----:B------:R-:W-:Y:S01]  /*aa40*/  IMAD.X R19, R23, 0x1, R14, P5 ;  /* 0x0000000117137824 */ /* 0x000fe200028e060e */
[----:B------:R-:W-:Y:S01]  /*aa50*/  ISETP.GT.AND P5, PT, R9, RZ, P1 ;  /* 0x000000ff0900720c */ /* 0x000fe20000fa4270 */
[----:B------:R-:W-:Y:S01]  /*aa60*/  IMAD.X R21, R25, 0x1, R6, P6 ;  /* 0x0000000119157824 */ /* 0x000fe200030e0606 */
[----:B------:R-:W-:-:S02]  /*aa70*/  ISETP.GT.AND P1, PT, R9, 0x8, P1 ;  /* 0x000000080900780c */ /* 0x000fc40000f24270 */
[----:B------:R1:W-:Y:S01]  /*aa80*/  @P0 STG.E desc[UR16][R18.64], R139 ;  /* 0x0000008b12000986 */ /* 0x0003e2000c101910 */
[-C--:B------:R-:W-:Y:S01]  /*aa90*/  IADD3 R22, P0, R26, R12.reuse, RZ ;  /* 0x0000000c1a167210 */ /* 0x080fe20007f1e0ff */
[----:B0-----:R-:W-:Y:S02]  /*aaa0*/  IMAD R15, R142, R7, RZ ;  /* 0x000000078e0f7224 */ /* 0x001fe400078e02ff */
[----:B------:R0:W-:Y:S01]  /*aab0*/  @P4 STG.E desc[UR16][R20.64], R29 ;  /* 0x0000001d14004986 */ /* 0x0001e2000c101910 */
[-C--:B------:R-:W-:Y:S01]  /*aac0*/  IADD3 R16, P4, R24, R13.reuse, RZ ;  /* 0x0000000d18107210 */ /* 0x080fe20007f9e0ff */
[----:B------:R-:W-:Y:S01]  /*aad0*/  IMAD.X R23, R27, 0x1, R6, P0 ;  /* 0x000000011b177824 */ /* 0x000fe200000e0606 */
[----:B------:R-:W-:Y:S02]  /*aae0*/  ISETP.GT.AND P0, PT, R11, 0xf0, PT ;  /* 0x000000f00b00780c */ /* 0x000fe40003f04270 */
[----:B------:R-:W-:Y:S01]  /*aaf0*/  IADD3 R24, P6, R20, R12, RZ ;  /* 0x0000000c14187210 */ /* 0x000fe20007fde0ff */
[----:B------:R-:W-:Y:S01]  /*ab00*/  IMAD.X R17, R25, 0x1, R14, P4 ;  /* 0x0000000119117824 */ /* 0x000fe200020e060e */
[----:B------:R-:W-:Y:S01]  /*ab10*/  @P5 STG.E desc[UR16][R22.64], R141 ;  /* 0x0000008d16005986 */ /* 0x000fe2000c101910 */
[----:B-1----:R-:W-:-:S02]  /*ab20*/  IADD3 R18, P5, R26, R13, RZ ;  /* 0x0000000d1a127210 */ /* 0x002fc40007fbe0ff */
[----:B------:R-:W-:Y:S01]  /*ab30*/  ISETP.GT.AND P4, PT, R9, RZ, P0 ;  /* 0x000000ff0900720c */ /* 0x000fe20000784270 */
[----:B------:R1:W-:Y:S01]  /*ab40*/  @P2 STG.E desc[UR16][R16.64], R15 ;  /* 0x0000000f10002986 */ /* 0x0003e2000c101910 */
[----:B------:R-:W-:Y:S01]  /*ab50*/  ISETP.GT.AND P2, PT, R11, 0xf1, PT ;  /* 0x000000f10b00780c */ /* 0x000fe20003f44270 */
[----:B------:R-:W-:Y:S02]  /*ab60*/  IMAD.X R19, R27, 0x1, R14, P5 ;  /* 0x000000011b137824 */ /* 0x000fe400028e060e */
[----:B------:R-:W-:Y:S01]  /*ab70*/  IMAD.X R25, R21, 0x1, R6, P6 ;  /* 0x0000000115197824 */ /* 0x000fe200030e0606 */
[C---:B------:R-:W-:Y:S01]  /*ab80*/  ISETP.GT.AND P5, PT, R9.reuse, RZ, P2 ;  /* 0x000000ff0900720c */ /* 0x040fe200017a4270 */
[----:B0-----:R-:W-:Y:S01]  /*ab90*/  IMAD R29, R144, R7, RZ ;  /* 0x00000007901d7224 */ /* 0x001fe200078e02ff */
[----:B------:R-:W-:Y:S01]  /*aba0*/  ISETP.GT.AND P6, PT, R9, 0x8, P0 ;  /* 0x000000080900780c */ /* 0x000fe200007c4270 */
[----:B------:R0:W-:Y:S01]  /*abb0*/  @P1 STG.E desc[UR16][R18.64], R143 ;  /* 0x0000008f12001986 */ /* 0x0001e2000c101910 */
[----:B------:R-:W-:-:S02]  /*abc0*/  IADD3 R26, P0, R22, R12, RZ ;  /* 0x0000000c161a7210 */ /* 0x000fc40007f1e0ff */
[----:B------:R-:W-:Y:S01]  /*abd0*/  ISETP.GT.AND P2, PT, R9, 0x8, P2 ;  /* 0x000000080900780c */ /* 0x000fe20001744270 */
[----:B------:R2:W-:Y:S01]  /*abe0*/  @P4 STG.E desc[UR16][R24.64], R29 ;  /* 0x0000001d18004986 */ /* 0x0005e2000c101910 */
[----:B-1----:R-:W-:Y:S01]  /*abf0*/  IADD3 R16, P1, R20, R13, RZ ;  /* 0x0000000d14107210 */ /* 0x002fe20007f3e0ff */
[----:B------:R-:W-:Y:S01]  /*ac00*/  IMAD.X R27, R23, 0x1, R6, P0 ;  /* 0x00000001171b7824 */ /* 0x000fe200000e0606 */
[----:B------:R-:W-:Y:S01]  /*ac10*/  ISETP.GT.AND P0, PT, R11, 0xf8, PT ;  /* 0x000000f80b00780c */ /* 0x000fe20003f04270 */
[----:B------:R-:W-:Y:S02]  /*ac20*/  IMAD R15, R146, R7, RZ ;  /* 0x00000007920f7224 */ /* 0x000fe400078e02ff */
[--C-:B------:R-:W-:Y:S01]  /*ac30*/  IMAD.X R17, R21, 0x1, R14.reuse, P1 ;  /* 0x0000000115117824 */ /* 0x100fe200008e060e */
[----:B------:R1:W-:Y:S01]  /*ac40*/  @P5 STG.E desc[UR16][R26.64], R145 ;  /* 0x000000911a005986 */ /* 0x0003e2000c101910 */
[-C--:B0-----:R-:W-:Y:S02]  /*ac50*/  IADD3 R18, P4, R22, R13.reuse, RZ ;  /* 0x0000000d16127210 */ /* 0x081fe40007f9e0ff */
[CC--:B------:R-:W-:Y:S01]  /*ac60*/  IADD3 R20, P5, R24.reuse, R12.reuse, RZ ;  /* 0x0000000c18147210 */ /* 0x0c0fe20007fbe0ff */
[----:B------:R1:W-:Y:S01]  /*ac70*/  @P6 STG.E desc[UR16][R16.64], R15 ;  /* 0x0000000f10006986 */ /* 0x0003e2000c101910 */
[----:B------:R-:W-:Y:S01]  /*ac80*/  ISETP.GT.AND P1, PT, R11, 0xf9, PT ;  /* 0x000000f90b00780c */ /* 0x000fe20003f24270 */
[----:B------:R-:W-:Y:S01]  /*ac90*/  IMAD.X R19, R23, 0x1, R14, P4 ;  /* 0x0000000117137824 */ /* 0x000fe200020e060e */
[----:B--2---:R-:W-:Y:S01]  /*aca0*/  IADD3 R24, P4, R24, R13, RZ ;  /* 0x0000000d18187210 */ /* 0x004fe20007f9e0ff */
[----:B------:R-:W-:Y:S01]  /*acb0*/  IMAD.X R21, R25, 0x1, R6, P5 ;  /* 0x0000000119157824 */ /* 0x000fe200028e0606 */
[----:B------:R-:W-:Y:S01]  /*acc0*/  ISETP.GT.AND P6, PT, R9, RZ, P0 ;  /* 0x000000ff0900720c */ /* 0x000fe200007c4270 */
[-C--:B------:R-:W-:Y:S01]  /*acd0*/  IMAD R11, R150, R7.reuse, RZ ;  /* 0x00000007960b7224 */ /* 0x080fe200078e02ff */
[----:B------:R-:W-:Y:S01]  /*ace0*/  IADD3 R22, P5, R26, R12, RZ ;  /* 0x0000000c1a167210 */ /* 0x000fe20007fbe0ff */
[----:B------:R-:W-:Y:S01]  /*acf0*/  IMAD.X R25, R25, 0x1, R14, P4 ;  /* 0x0000000119197824 */ /* 0x000fe200020e060e */
[C---:B------:R-:W-:Y:S01]  /*ad00*/  ISETP.GT.AND P4, PT, R9.reuse, RZ, P1 ;  /* 0x000000ff0900720c */ /* 0x040fe20000f84270 */
[----:B------:R1:W-:Y:S01]  /*ad10*/  @P2 STG.E desc[UR16][R18.64], R147 ;  /* 0x0000009312002986 */ /* 0x0003e2000c101910 */
[----:B------:R-:W-:Y:S01]  /*ad20*/  ISETP.GT.AND P0, PT, R9, 0x8, P0 ;  /* 0x000000080900780c */ /* 0x000fe20000704270 */
[----:B------:R-:W-:Y:S01]  /*ad30*/  IMAD.X R23, R27, 0x1, R6, P5 ;  /* 0x000000011b177824 */ /* 0x000fe200028e0606 */
[----:B------:R-:W-:Y:S01]  /*ad40*/  ISETP.GT.AND P1, PT, R9, 0x8, P1 ;  /* 0x000000080900780c */ /* 0x000fe20000f24270 */
[----:B------:R-:W-:Y:S01]  /*ad50*/  IMAD R9, R148, R7, RZ ;  /* 0x0000000794097224 */ /* 0x000fe200078e02ff */
[----:B------:R-:W-:-:S04]  /*ad60*/  IADD3 R12, P5, R26, R13, RZ ;  /* 0x0000000d1a0c7210 */ /* 0x000fc80007fbe0ff */
[----:B------:R1:W-:Y:S01]  /*ad70*/  @P6 STG.E desc[UR16][R20.64], R9 ;  /* 0x0000000914006986 */ /* 0x0003e2000c101910 */
[----:B------:R-:W-:-:S03]  /*ad80*/  IMAD.X R13, R27, 0x1, R14, P5 ;  /* 0x000000011b0d7824 */ /* 0x000fc600028e060e */
[----:B------:R1:W-:Y:S04]  /*ad90*/  @P4 STG.E desc[UR16][R22.64], R149 ;  /* 0x0000009516004986 */ /* 0x0003e8000c101910 */
[----:B------:R1:W-:Y:S04]  /*ada0*/  @P0 STG.E desc[UR16][R24.64], R11 ;  /* 0x0000000b18000986 */ /* 0x0003e8000c101910 */
[----:B------:R1:W-:Y:S02]  /*adb0*/  @P1 STG.E desc[UR16][R12.64], R151 ;  /* 0x000000970c001986 */ /* 0x0003e4000c101910 */
.L_x_273:
[----:B------:R-:W-:Y:S05]  /*adc0*/  BSYNC B0 ;  /* 0x0000000000007941 */ /* 0x000fea0003800000 */
.L_x_21:
[----:B------:R-:W-:Y:S01]  /*add0*/  ULDC UR8, c[0x0][0xc] ;  /* 0x0000030000087ab9 */ /* 0x000fe20000000800 */
[----:B------:R-:W-:Y:S01]  /*ade0*/  ULDC UR9, c[0x0][0x10] ;  /* 0x0000040000097ab9 */ /* 0x000fe20000000800 */
[----:B-1----:R-:W1:Y:S01]  /*adf0*/  LDC R9, c[0x0][0x14] ;  /* 0x00000500ff097b82 */ /* 0x002e620000000800 */
[----:B------:R-:W-:Y:S01]  /*ae00*/  UIMAD.WIDE.U32 UR8, UR8, UR9, URZ ;  /* 0x00000009080872a5 */ /* 0x000fe2000f8e003f */
[----:B------:R-:W-:Y:S02]  /*ae10*/  IMAD.MOV.U32 R12, RZ, RZ, -0x1 ;  /* 0xffffffffff0c7424 */ /* 0x000fe400078e00ff */
[----:B------:R-:W-:-:S03]  /*ae20*/  IMAD.MOV.U32 R6, RZ, RZ, -0x1 ;  /* 0xffffffffff067424 */ /* 0x000fc600078e00ff */
[----:B-1----:R-:W-:-:S04]  /*ae30*/  IMAD.WIDE.U32 R2, R9, UR8, R2 ;  /* 0x0000000809027c25 */ /* 0x002fc8000f8e0002 */
[----:B------:R-:W-:Y:S01]  /*ae40*/  IMAD R9, R9, UR9, RZ ;  /* 0x0000000909097c24 */ /* 0x000fe2000f8e02ff */
[----:B------:R-:W-:Y:S02]  /*ae50*/  ULDC.64 UR8, c[0x0][0x750] ;  /* 0x0001d40000087ab9 */ /* 0x000fe40000000a00 */
[----:B------:R-:W-:Y:S01]  /*ae60*/  ISETP.GE.U32.AND P0, PT, R2, UR8, PT ;  /* 0x0000000802007c0c */ /* 0x000fe2000bf06070 */
[--C-:B------:R-:W-:Y:S01]  /*ae70*/  IMAD.IADD R3, R3, 0x1, R9.reuse ;  /* 0x0000000103037824 */ /* 0x100fe200078e0209 */
[----:B------:R-:W-:-:S04]  /*ae80*/  PRMT R9, RZ, 0x7610, R9 ;  /* 0x00007610ff097816 */ /* 0x000fc80000000009 */
[----:B------:R-:W-:-:S13]  /*ae90*/  ISETP.GE.U32.AND.EX P0, PT, R3, UR9, PT, P0 ;  /* 0x0000000903007c0c */ /* 0x000fda000bf06100 */
[----:B------:R-:W-:Y:S05]  /*aea0*/  @P0 BRA `(.L_x_274) ;  /* 0x0000000400600947 */ /* 0x000fea0003800000 */
[----:B0-----:R-:W0:Y:S01]  /*aeb0*/  S2R R18, SR_CTAID.X ;  /* 0x0000000000127919 */ /* 0x001e220000002500 */
[----:B------:R-:W1:Y:S01]  /*aec0*/  LDC.64 R16, c[0x0][0x728] ;  /* 0x0001ca00ff107b82 */ /* 0x000e620000000a00 */
[----:B------:R-:W-:Y:S01]  /*aed0*/  ULDC UR7, c[0x0][0x150] ;  /* 0x0000540000077ab9 */ /* 0x000fe20000000800 */
[----:B------:R-:W-:Y:S01]  /*aee0*/  IMAD.MOV.U32 R14, RZ, RZ, R2 ;  /* 0x000000ffff0e7224 */ /* 0x000fe200078e0002 */
[----:B------:R-:W0:Y:S01]  /*aef0*/  S2R R24, SR_CTAID.Y ;  /* 0x0000000000187919 */ /* 0x000e220000002600 */
[----:B------:R-:W-:-:S04]  /*af00*/  IMAD.MOV.U32 R15, RZ, RZ, R3 ;  /* 0x000000ffff0f7224 */ /* 0x000fc800078e0003 */
[----:B------:R-:W2:Y:S08]  /*af10*/  LDC R23, c[0x0][0x144] ;  /* 0x00005100ff177b82 */ /* 0x000eb00000000800 */
[----:B------:R-:W2:Y:S08]  /*af20*/  LDC R6, c[0x0][0x730] ;  /* 0x0001cc00ff067b82 */ /* 0x000eb00000000800 */
[----:B---3--:R-:W3:Y:S01]  /*af30*/  LDC.64 R20, c[0x0][0x720] ;  /* 0x0001c800ff147b82 */ /* 0x008ee20000000a00 */
[----:B-1----:R-:W-:-:S04]  /*af40*/  ISETP.NE.U32.AND P0, PT, R16, RZ, PT ;  /* 0x000000ff1000720c */ /* 0x002fc80003f05070 */
[----:B------:R-:W-:Y:S02]  /*af50*/  ISETP.NE.AND.EX P0, PT, R17, RZ, PT, P0 ;  /* 0x000000ff1100720c */ /* 0x000fe40003f05300 */
[----:B0-----:R-:W-:-:S05]  /*af60*/  I2FP.F32.U32 R9, R18 ;  /* 0x0000001200097245 */ /* 0x001fca0000201000 */
[----:B------:R-:W-:-:S04]  /*af70*/  FMUL R9, R9, UR7 ;  /* 0x0000000709097c20 */ /* 0x000fc80008400000 */
[----:B------:R0:W1:Y:S02]  /*af80*/  F2I.U32.TRUNC.NTZ R22, R9 ;  /* 0x0000000900167305 */ /* 0x000064000020f000 */
[----:B--2---:R-:W-:Y:S05]  /*af90*/  @!P0 BRA `(.L_x_275) ;  /* 0x0000000000288947 */ /* 0x004fea0003800000 */
[----:B0-----:R-:W0:Y:S02]  /*afa0*/  LDC R9, c[0x0][0x734] ;  /* 0x0001cd00ff097b82 */ /* 0x001e240000000800 */
        /* <DEDUP_REMOVED lines=9> */
.L_x_275:
[----:B------:R-:W2:Y:S01]  /*b040*/  LDC.64 R28, c[0x0][0x740] ;  /* 0x0001d000ff1c7b82 */ /* 0x000ea20000000a00 */
[-CC-:B------:R-:W-:Y:S01]  /*b050*/  SHF.R.U64 R19, R14, R6.reuse, R15.reuse ;  /* 0x000000060e137219 */ /* 0x180fe2000000120f */
[----:B-1----:R-:W-:Y:S01]  /*b060*/  IMAD.MOV R22, RZ, RZ, -R22 ;  /* 0x000000ffff167224 */ /* 0x002fe200078e0a16 */
[----:B------:R-:W-:Y:S01]  /*b070*/  SHF.R.U32.HI R6, RZ, R6, R15 ;  /* 0x00000006ff067219 */ /* 0x000fe2000001160f */
[----:B------:R-:W-:Y:S01]  /*b080*/  ULDC UR7, c[0x0][0x154] ;  /* 0x0000550000077ab9 */ /* 0x000fe20000000800 */
[----:B0-----:R-:W-:Y:S01]  /*b090*/  IADD3 R9, P0, RZ, -R19, RZ ;  /* 0x80000013ff097210 */ /* 0x001fe20007f1e0ff */
[----:B------:R-:W-:Y:S02]  /*b0a0*/  IMAD R25, R23, R22, R18 ;  /* 0x0000001617197224 */ /* 0x000fe400078e0212 */
[----:B------:R-:W0:Y:S01]  /*b0b0*/  LDC R12, c[0x0][0x718] ;  /* 0x0001c600ff0c7b82 */ /* 0x000e220000000800 */
[----:B------:R-:W-:Y:S02]  /*b0c0*/  IMAD.MOV.U32 R13, RZ, RZ, 0x1 ;  /* 0x00000001ff0d7424 */ /* 0x000fe400078e00ff */
[----:B------:R-:W-:-:S04]  /*b0d0*/  IMAD.X R11, RZ, RZ, ~R6, P0 ;  /* 0x000000ffff0b7224 */ /* 0x000fc800000e0e06 */
[-C--:B---3--:R-:W-:Y:S01]  /*b0e0*/  IMAD R6, R11, R20.reuse, RZ ;  /* 0x000000140b067224 */ /* 0x088fe200078e02ff */
[----:B------:R-:W1:Y:S01]  /*b0f0*/  LDC R14, c[0x0][0x708] ;  /* 0x0001c200ff0e7b82 */ /* 0x000e620000000800 */
[----:B------:R-:W-:-:S04]  /*b100*/  IMAD.WIDE.U32 R10, R9, R20, R2 ;  /* 0x00000014090a7225 */ /* 0x000fc800078e0002 */
[----:B------:R-:W-:Y:S01]  /*b110*/  IMAD R9, R9, R21, R6 ;  /* 0x0000001509097224 */ /* 0x000fe200078e0206 */
[----:B------:R-:W-:Y:S02]  /*b120*/  I2FP.F32.U32 R6, R24 ;  /* 0x0000001800067245 */ /* 0x000fe40000201000 */
[----:B----4-:R-:W3:Y:S01]  /*b130*/  LDC R26, c[0x0][0x758] ;  /* 0x0001d600ff1a7b82 */ /* 0x010ee20000000800 */
[----:B------:R-:W-:Y:S01]  /*b140*/  IMAD.IADD R9, R11, 0x1, R9 ;  /* 0x000000010b097824 */ /* 0x000fe200078e0209 */
[----:B--2---:R-:W-:Y:S01]  /*b150*/  ISETP.NE.U32.AND P0, PT, R28, RZ, PT ;  /* 0x000000ff1c00720c */ /* 0x004fe20003f05070 */
[----:B------:R-:W-:Y:S01]  /*b160*/  FMUL R6, R6, UR7 ;  /* 0x0000000706067c20 */ /* 0x000fe20008400000 */
[----:B------:R-:W-:Y:S02]  /*b170*/  IMAD.MOV.U32 R11, RZ, RZ, -0x1 ;  /* 0xffffffffff0b7424 */ /* 0x000fe400078e00ff */
[----:B------:R-:W-:Y:S01]  /*b180*/  ISETP.NE.AND.EX P0, PT, R29, RZ, PT, P0 ;  /* 0x000000ff1d00720c */ /* 0x000fe20003f05300 */
[----:B------:R2:W4:Y:S01]  /*b190*/  F2I.U32.TRUNC.NTZ R21, R6 ;  /* 0x0000000600157305 */ /* 0x000522000020f000 */
[----:B------:R-:W2:Y:S01]  /*b1a0*/  LDC R23, c[0x0][0x148] ;  /* 0x00005200ff177b82 */ /* 0x000ea20000000800 */
[----:B0-----:R-:W-:-:S02]  /*b1b0*/  SHF.R.U64 R18, R10, R12, R9 ;  /* 0x0000000c0a127219 */ /* 0x001fc40000001209 */
[----:B------:R-:W-:-:S05]  /*b1c0*/  SHF.R.U32.HI R9, RZ, R12, R9 ;  /* 0x0000000cff097219 */ /* 0x000fca0000011609 */
[----:B------:R-:W0:Y:S01]  /*b1d0*/  LDC R22, c[0x0][0x700] ;  /* 0x0001c000ff167b82 */ /* 0x000e220000000800 */
[-CC-:B-1----:R-:W-:Y:S02]  /*b1e0*/  SHF.R.U64 R16, R18, R14.reuse, R9.reuse ;  /* 0x0000000e12107219 */ /* 0x182fe40000001209 */
[----:B------:R-:W-:-:S05]  /*b1f0*/  SHF.R.U32.HI R9, RZ, R14, R9 ;  /* 0x0000000eff097219 */ /* 0x000fca0000011609 */
[----:B------:R-:W1:Y:S01]  /*b200*/  LDC R30, c[0x0][0x748] ;  /* 0x0001d200ff1e7b82 */ /* 0x000e620000000800 */
[-C--:B---3--:R-:W-:Y:S02]  /*b210*/  SHF.L.U32 R10, R11, R26.reuse, RZ ;  /* 0x0000001a0b0a7219 */ /* 0x088fe400000006ff */
[-CC-:B------:R-:W-:Y:S02]  /*b220*/  SHF.R.U64 R20, R16, R26.reuse, R9.reuse ;  /* 0x0000001a10147219 */ /* 0x180fe40000001209 */
[----:B------:R-:W-:Y:S02]  /*b230*/  SHF.R.U32.HI R11, RZ, R26, R9 ;  /* 0x0000001aff0b7219 */ /* 0x000fe40000011609 */
[----:B------:R-:W-:Y:S01]  /*b240*/  LOP3.LUT R27, RZ, R10, RZ, 0x33, !PT ;  /* 0x0000000aff1b7212 */ /* 0x000fe200078e33ff */
[----:B------:R-:W3:Y:S01]  /*b250*/  LDC R31, c[0x0][0x738] ;  /* 0x0001ce00ff1f7b82 */ /* 0x000ee20000000800 */
[----:B------:R-:W-:Y:S01]  /*b260*/  SHF.L.U32 R26, R13, R26, RZ ;  /* 0x0000001a0d1a7219 */ /* 0x000fe200000006ff */
[----:B------:R-:W-:-:S06]  /*b270*/  IMAD.MOV.U32 R10, RZ, RZ, R20 ;  /* 0x000000ffff0a7224 */ /* 0x000fcc00078e0014 */
[----:B------:R-:W0:Y:S01]  /*b280*/  LDC R32, c[0x0][0x710] ;  /* 0x0001c400ff207b82 */ /* 0x000e220000000800 */
[----:B----4-:R-:W-:Y:S05]  /*b290*/  @!P0 BRA `(.L_x_276) ;  /* 0x0000000000288947 */ /* 0x010fea0003800000 */
[----:B------:R-:W4:Y:S02]  /*b2a0*/  LDC R9, c[0x0][0x74c] ;  /* 0x0001d300ff097b82 */ /* 0x000f240000000800 */
[----:B----4-:R-:W-:-:S05]  /*b2b0*/  IADD3 R9, P0, R20, R9, RZ ;  /* 0x0000000914097210 */ /* 0x010fca0007f1e0ff */
        /* <DEDUP_REMOVED lines=8> */
.L_x_276:
[----:B-12---:R-:W-:Y:S01]  /*b340*/  SHF.R.U64 R6, R10, R30, R11 ;  /* 0x0000001e0a067219 */ /* 0x006fe2000000120b */
[----:B0-----:R-:W-:Y:S01]  /*b350*/  VIADD R13, R22, 0xffffffff ;  /* 0xffffffff160d7836 */ /* 0x001fe20000000000 */
[----:B------:R-:W-:Y:S01]  /*b360*/  LOP3.LUT R11, R16, R27, RZ, 0xc0, !PT ;  /* 0x0000001b100b7212 */ /* 0x000fe200078ec0ff */
[----:B------:R-:W-:Y:S02]  /*b370*/  IMAD.MOV R21, RZ, RZ, -R21 ;  /* 0x000000ffff157224 */ /* 0x000fe400078e0a15 */
[----:B------:R-:W-:Y:S02]  /*b380*/  IMAD.MOV R9, RZ, RZ, -R6 ;  /* 0x000000ffff097224 */ /* 0x000fe400078e0a06 */
[----:B------:R-:W-:Y:S01]  /*b390*/  IMAD R10, R26, R6, R11 ;  /* 0x000000061a0a7224 */ /* 0x000fe200078e020b */
[----:B------:R-:W-:Y:S01]  /*b3a0*/  LOP3.LUT R11, R18, R13, RZ, 0xc0, !PT ;  /* 0x0000000d120b7212 */ /* 0x000fe200078ec0ff */
[----:B------:R-:W-:Y:S02]  /*b3b0*/  @P3 IMAD R25, R23, R21, R24 ;  /* 0x0000001517193224 */ /* 0x000fe400078e0218 */
[----:B---3--:R-:W-:-:S02]  /*b3c0*/  IMAD R6, R9, R31, R20 ;  /* 0x0000001f09067224 */ /* 0x008fc400078e0214 */
[----:B------:R-:W-:Y:S02]  /*b3d0*/  IMAD R10, R10, R32, R25 ;  /* 0x000000200a0a7224 */ /* 0x000fe400078e0219 */
[----:B------:R-:W-:Y:S02]  /*b3e0*/  IMAD R11, R6, R22, R11 ;  /* 0x00000016060b7224 */ /* 0x000fe400078e020b */
[----:B------:R-:W-:Y:S02]  /*b3f0*/  IMAD.MOV.U32 R9, RZ, RZ, 0x1 ;  /* 0x00000001ff097424 */ /* 0x000fe400078e00ff */
[----:B------:R-:W-:Y:S01]  /*b400*/  IMAD.MOV.U32 R6, RZ, RZ, R19 ;  /* 0x000000ffff067224 */ /* 0x000fe200078e0013 */
[----:B------:R-:W-:Y:S02]  /*b410*/  SEL R12, R11, R10, !P3 ;  /* 0x0000000a0b0c7207 */ /* 0x000fe40005800000 */
[----:B------:R-:W-:-:S07]  /*b420*/  SEL R10, R10, R11, !P3 ;  /* 0x0000000b0a0a7207 */ /* 0x000fce0005800000 */
.L_x_274:
[----:B------:R-:W-:-:S13]  /*b430*/  LOP3.LUT P0, RZ, R9, 0xff, RZ, 0xc0, !PT ;  /* 0x000000ff09ff7812 */ /* 0x000fda000780c0ff */
[----:B------:R-:W-:Y:S05]  /*b440*/  @P0 BRA `(.L_x_277) ;  /* 0xffffff5800c40947 */ /* 0x000fea000383ffff */
[----:B------:R-:W-:Y:S05]  /*b450*/  EXIT ;  /* 0x000000000000794d */ /* 0x000fea0003800000 */
.L_x_3:
[----:B0-----:R-:W-:Y:S01]  /*b460*/  ULDC.64 UR4, c[0x0][0x750] ;  /* 0x0001d40000047ab9 */ /* 0x001fe20000000a00 */
        /* <DEDUP_REMOVED lines=25> */
.L_x_279:
        /* <DEDUP_REMOVED lines=17> */
[----:B------:R-:W-:-:S03]  /*b710*/  IMAD.MOV.U32 R11, RZ, RZ, 0x1 ;  /* 0x00000001ff0b7424 */ /* 0x000fc600078e00ff */
[-C--:B0-----:R-:W-:Y:S02]  /*b720*/  SHF.R.U64 R14, R10, R22.reuse, R5 ;  /* 0x000000160a0e7219 */ /* 0x081fe40000001205 */
[----:B------:R-:W-:Y:S02]  /*b730*/  I2FP.F32.U32 R10, R7 ;  /* 0x00000007000a7245 */ /* 0x000fe40000201000 */
[----:B------:R-:W0:Y:S01]  /*b740*/  LDC R12, c[0x0][0x758] ;  /* 0x0001d600ff0c7b82 */ /* 0x000e220000000800 */
[----:B-1----:R-:W-:Y:S01]  /*b750*/  ISETP.NE.U32.AND P0, PT, R26, RZ, PT ;  /* 0x000000ff1a00720c */ /* 0x002fe20003f05070 */
[----:B---3--:R-:W-:Y:S02]  /*b760*/  IMAD.MOV R9, RZ, RZ, -R13 ;  /* 0x000000ffff097224 */ /* 0x008fe400078e0a0d */
[----:B------:R-:W-:Y:S01]  /*b770*/  FMUL R10, R10, UR4 ;  /* 0x000000040a0a7c20 */ /* 0x000fe20008400000 */
[----:B------:R-:W-:Y:S02]  /*b780*/  SHF.R.U32.HI R5, RZ, R22, R5 ;  /* 0x00000016ff057219 */ /* 0x000fe40000011605 */
[----:B------:R-:W-:Y:S01]  /*b790*/  ISETP.NE.AND.EX P0, PT, R27, RZ, PT, P0 ;  /* 0x000000ff1b00720c */ /* 0x000fe20003f05300 */
[----:B------:R1:W3:Y:S01]  /*b7a0*/  F2I.U32.TRUNC.NTZ R17, R10 ;  /* 0x0000000a00117305 */ /* 0x0002e2000020f000 */
[----:B------:R-:W1:Y:S01]  /*b7b0*/  LDC R24, c[0x0][0x148] ;  /* 0x00005200ff187b82 */ /* 0x000e620000000800 */
[----:B--2---:R-:W-:-:S02]  /*b7c0*/  IMAD R22, R15, R9, R8 ;  /* 0x000000090f167224 */ /* 0x004fc400078e0208 */
[----:B------:R-:W-:-:S05]  /*b7d0*/  IMAD.MOV.U32 R9, RZ, RZ, -0x1 ;  /* 0xffffffffff097424 */ /* 0x000fca00078e00ff */
[----:B------:R-:W2:Y:S01]  /*b7e0*/  LDC R19, c[0x0][0x700] ;  /* 0x0001c000ff137b82 */ /* 0x000ea20000000800 */
[-CC-:B----4-:R-:W-:Y:S02]  /*b7f0*/  SHF.R.U64 R18, R14, R20.reuse, R5.reuse ;  /* 0x000000140e127219 */ /* 0x190fe40000001205 */
[----:B------:R-:W-:-:S05]  /*b800*/  SHF.R.U32.HI R5, RZ, R20, R5 ;  /* 0x00000014ff057219 */ /* 0x000fca0000011605 */
[----:B------:R-:W4:Y:S01]  /*b810*/  LDC R21, c[0x0][0x748] ;  /* 0x0001d200ff157b82 */ /* 0x000f220000000800 */
[-C--:B0-----:R-:W-:Y:S02]  /*b820*/  SHF.L.U32 R8, R9, R12.reuse, RZ ;  /* 0x0000000c09087219 */ /* 0x081fe400000006ff */
[--C-:B------:R-:W-:Y:S02]  /*b830*/  SHF.R.U64 R20, R18, R12, R5.reuse ;  /* 0x0000000c12147219 */ /* 0x100fe40000001205 */
[----:B------:R-:W-:Y:S02]  /*b840*/  LOP3.LUT R29, RZ, R8, RZ, 0x33, !PT ;  /* 0x00000008ff1d7212 */ /* 0x000fe400078e33ff */
[-C--:B------:R-:W-:Y:S01]  /*b850*/  SHF.R.U32.HI R9, RZ, R12.reuse, R5 ;  /* 0x0000000cff097219 */ /* 0x080fe20000011605 */
[----:B------:R-:W0:Y:S01]  /*b860*/  LDC R23, c[0x0][0x738] ;  /* 0x0001ce00ff177b82 */ /* 0x000e220000000800 */
[----:B------:R-:W-:Y:S01]  /*b870*/  SHF.L.U32 R25, R11, R12, RZ ;  /* 0x0000000c0b197219 */ /* 0x000fe200000006ff */
[----:B------:R-:W-:-:S06]  /*b880*/  IMAD.MOV.U32 R8, RZ, RZ, R20 ;  /* 0x000000ffff087224 */ /* 0x000fcc00078e0014 */
[----:B------:R-:W0:Y:S01]  /*b890*/  LDC R28, c[0x0][0x710] ;  /* 0x0001c400ff1c7b82 */ /* 0x000e220000000800 */
[----:B-1-3--:R-:W-:Y:S05]  /*b8a0*/  @!P0 BRA `(.L_x_280) ;  /* 0x0000000000288947 */ /* 0x00afea0003800000 */
[----:B------:R-:W1:Y:S02]  /*b8b0*/  LDC R5, c[0x0][0x74c] ;  /* 0x0001d300ff057b82 */ /* 0x000e640000000800 */
[----:B-1----:R-:W-:-:S05]  /*b8c0*/  IADD3 R5, P0, R20, R5, RZ ;  /* 0x0000000514057210 */ /* 0x002fca0007f1e0ff */
        /* <DEDUP_REMOVED lines=8> */
.L_x_280:
[----:B----4-:R-:W-:Y:S01]  /*b950*/  SHF.R.U64 R8, R8, R21, R9 ;  /* 0x0000001508087219 */ /* 0x010fe20000001209 */
[----:B--2---:R-:W-:Y:S01]  /*b960*/  VIADD R13, R19, 0xffffffff ;  /* 0xffffffff130d7836 */ /* 0x004fe20000000000 */
[----:B------:R-:W-:Y:S01]  /*b970*/  LOP3.LUT R5, R18, R29, RZ, 0xc0, !PT ;  /* 0x0000001d12057212 */ /* 0x000fe200078ec0ff */
[----:B------:R-:W-:Y:S02]  /*b980*/  IMAD.MOV R17, RZ, RZ, -R17 ;  /* 0x000000ffff117224 */ /* 0x000fe400078e0a11 */
[----:B------:R-:W-:Y:S02]  /*b990*/  IMAD.MOV R9, RZ, RZ, -R8 ;  /* 0x000000ffff097224 */ /* 0x000fe400078e0a08 */
[----:B------:R-:W-:Y:S01]  /*b9a0*/  IMAD R11, R25, R8, R5 ;  /* 0x00000008190b7224 */ /* 0x000fe200078e0205 */
[----:B------:R-:W-:Y:S01]  /*b9b0*/  LOP3.LUT R8, R14, R13, RZ, 0xc0, !PT ;  /* 0x0000000d0e087212 */ /* 0x000fe200078ec0ff */
[----:B------:R-:W-:Y:S02]  /*b9c0*/  @P3 IMAD R22, R24, R17, R7 ;  /* 0x0000001118163224 */ /* 0x000fe400078e0207 */
[----:B0-----:R-:W-:-:S02]  /*b9d0*/  IMAD R5, R9, R23, R20 ;  /* 0x0000001709057224 */ /* 0x001fc400078e0214 */
[----:B------:R-:W-:Y:S02]  /*b9e0*/  IMAD R11, R11, R28, R22 ;  /* 0x0000001c0b0b7224 */ /* 0x000fe400078e0216 */
[----:B------:R-:W-:Y:S02]  /*b9f0*/  IMAD R8, R5, R19, R8 ;  /* 0x0000001305087224 */ /* 0x000fe400078e0208 */
[----:B------:R-:W-:Y:S02]  /*ba00*/  IMAD.MOV.U32 R7, RZ, RZ, 0x1 ;  /* 0x00000001ff077424 */ /* 0x000fe400078e00ff */
[----:B------:R-:W-:Y:S01]  /*ba10*/  IMAD.MOV.U32 R10, RZ, RZ, R16 ;  /* 0x000000ffff0a7224 */ /* 0x000fe200078e0010 */
[----:B------:R-:W-:Y:S02]  /*ba20*/  SEL R14, R8, R11, !P3 ;  /* 0x0000000b080e7207 */ /* 0x000fe40005800000 */
[----:B------:R-:W-:Y:S02]  /*ba30*/  PRMT R5, R7, 0x7610, R5 ;  /* 0x0000761007057816 */ /* 0x000fe40000000005 */
[----:B------:R-:W-:-:S07]  /*ba40*/  SEL R11, R11, R8, !P3 ;  /* 0x000000080b0b7207 */ /* 0x000fce0005800000 */
.L_x_278:
[----:B------:R-:W-:-:S08]  /*ba50*/  NOP ;  /* 0x0000000000007918 */ /* 0x000fd00000000000 */
[----:B------:R-:W0:-:S00]  /*ba60*/  USETMAXREG.DEALLOC.CTAPOOL 0x28 ;  /* 0x00000028000079c8 */ /* 0x000e0000080e0500 */
[----:B0-----:R-:W-:-:S13]  /*ba70*/  ISETP.NE.AND P0, PT, R6, RZ, PT ;  /* 0x000000ff0600720c */ /* 0x001fda0003f05270 */
[----:B------:R-:W-:Y:S05]  /*ba80*/  @P0 EXIT ;  /* 0x000000000000094d */ /* 0x000fea0003800000 */
[----:B------:R-:W-:Y:S01]  /*ba90*/  LOP3.LUT P0, RZ, R5, 0xff, RZ, 0xc0, !PT ;  /* 0x000000ff05ff7812 */ /* 0x000fe2000780c0ff */
[----:B------:R-:W-:Y:S02]  /*baa0*/  IMAD.MOV.U32 R5, RZ, RZ, 0x1 ;  /* 0x00000001ff057424 */ /* 0x000fe400078e00ff */
[----:B------:R-:W-:-:S10]  /*bab0*/  IMAD.MOV.U32 R13, RZ, RZ, RZ ;  /* 0x000000ffff0d7224 */ /* 0x000fd400078e00ff */
[----:B------:R-:W-:Y:S05]  /*bac0*/  @!P0 BRA `(.L_x_281) ;  /* 0x0000000c00648947 */ /* 0x000fea0003800000 */
[----:B------:R-:W0:Y:S01]  /*bad0*/  LDC R5, c[0x0][0x28c] ;  /* 0x0000a300ff057b82 */ /* 0x000e220000000800 */
[----:B------:R-:W-:Y:S01]  /*bae0*/  ULDC UR5, c[0x0][0x758] ;  /* 0x0001d60000057ab9 */ /* 0x000fe20000000800 */
[----:B------:R-:W-:Y:S01]  /*baf0*/  UMOV UR7, 0xffffffff ;  /* 0xffffffff00077882 */ /* 0x000fe20000000000 */
[----:B------:R-:W-:Y:S01]  /*bb00*/  ULDC UR6, c[0x0][0xc] ;  /* 0x0000030000067ab9 */ /* 0x000fe20000000800 */
[----:B------:R-:W-:Y:S01]  /*bb10*/  USHF.L.U32 UR9, UR7, UR5, URZ ;  /* 0x0000000507097299 */ /* 0x000fe2000800063f */
[C---:B------:R-:W-:Y:S01]  /*bb20*/  LOP3.LUT P2, RZ, R0.reuse, 0x7f, RZ, 0xc0, !PT ;  /* 0x0000007f00ff7812 */ /* 0x040fe2000784c0ff */
[----:B------:R-:W-:Y:S01]  /*bb30*/  UMOV UR8, 0x1 ;  /* 0x0000000100087882 */ /* 0x000fe20000000000 */
[----:B------:R-:W-:Y:S01]  /*bb40*/  ULDC UR7, c[0x0][0x10] ;  /* 0x0000040000077ab9 */ /* 0x000fe20000000800 */
[----:B------:R-:W-:Y:S01]  /*bb50*/  LOP3.LUT P0, RZ, R0, 0x1f, RZ, 0xc0, !PT ;  /* 0x0000001f00ff7812 */ /* 0x000fe2000780c0ff */
[----:B------:R-:W-:Y:S01]  /*bb60*/  UIMAD.WIDE.U32 UR6, UR6, UR7, URZ ;  /* 0x00000007060672a5 */ /* 0x000fe2000f8e003f */
[----:B------:R-:W-:Y:S01]  /*bb70*/  BSSY B0, `(.L_x_281) ;  /* 0x00000ce000007945 */ /* 0x000fe20003800000 */
[----:B------:R-:W-:Y:S01]  /*bb80*/  USHF.L.U32 UR5, UR8, UR5, URZ ;  /* 0x0000000508057299 */ /* 0x000fe2000800063f */
[----:B------:R-:W-:Y:S01]  /*bb90*/  IMAD.MOV.U32 R15, RZ, RZ, 0x1 ;  /* 0x00000001ff0f7424 */ /* 0x000fe200078e00ff */
[----:B------:R-:W-:Y:S01]  /*bba0*/  LOP3.LUT R16, R4, 0x2, RZ, 0xfc, !PT ;  /* 0x0000000204107812 */ /* 0x000fe200078efcff */
[----:B------:R-:W-:Y:S01]  /*bbb0*/  ULDC UR8, c[0x0][0x14] ;  /* 0x0000050000087ab9 */ /* 0x000fe20000000800 */
[----:B------:R-:W-:Y:S01]  /*bbc0*/  PLOP3.LUT P0, PT, P0, P2, PT, 0x8a, 0x0 ;  /* 0x000000000000781c */ /* 0x000fe20000705172 */
[----:B------:R-:W-:Y:S01]  /*bbd0*/  UIMAD.WIDE.U32 UR30, UR6, UR8, URZ ;  /* 0x00000008061e72a5 */ /* 0x000fe2000f8e003f */
[----:B------:R-:W-:Y:S01]  /*bbe0*/  IMAD.MOV.U32 R13, RZ, RZ, RZ ;  /* 0x000000ffff0d7224 */ /* 0x000fe200078e00ff */
[----:B------:R-:W-:Y:S01]  /*bbf0*/  UIMAD UR13, UR7, UR8, URZ ;  /* 0x00000008070d72a4 */ /* 0x000fe2000f8e023f */
[----:B------:R-:W-:Y:S01]  /*bc00*/  ULDC UR4, c[0x0][0x700] ;  /* 0x0001c00000047ab9 */ /* 0x000fe20000000800 */
[----:B------:R-:W-:-:S02]  /*bc10*/  ULOP3.LUT UR21, URZ, UR9, URZ, 0x33, !UPT ;  /* 0x000000093f157292 */ /* 0x000fc4000f8e333f */
[----:B------:R-:W-:Y:S01]  /*bc20*/  UIADD3 UR4, UR4, -0x1, URZ ;  /* 0xffffffff04047890 */ /* 0x000fe2000fffe03f */
[----:B0-----:R-:W-:Y:S01]  /*bc30*/  VIADD R5, R5, 0x7f ;  /* 0x0000007f05057836 */ /* 0x001fe20000000000 */
[----:B------:R-:W-:Y:S01]  /*bc40*/  UIADD3 UR13, UR31, UR13, URZ ;  /* 0x0000000d1f0d7290 */ /* 0x000fe2000fffe03f */
[----:B------:R-:W-:-:S03]  /*bc50*/  ULDC.64 UR32, c[0x0][0x198] ;  /* 0x0000660000207ab9 */ /* 0x000fc60000000a00 */
[----:B------:R-:W-:-:S04]  /*bc60*/  SHF.R.S32.HI R6, RZ, 0x1f, R5 ;  /* 0x0000001fff067819 */ /* 0x000fc80000011405 */
[----:B------:R-:W-:Y:S01]  /*bc70*/  LEA.HI R6, R6, R5, RZ, 0x7 ;  /* 0x0000000506067211 */ /* 0x000fe200078f38ff */
[----:B------:R-:W-:-:S03]  /*bc80*/  IMAD.MOV.U32 R5, RZ, RZ, 0x1 ;  /* 0x00000001ff057424 */ /* 0x000fc600078e00ff */
[----:B------:R-:W-:-:S05]  /*bc90*/  SHF.R.S32.HI R12, RZ, 0x7, R6 ;  /* 0x00000007ff0c7819 */ /* 0x000fca0000011406 */
[----:B------:R-:W-:-:S07]  /*bca0*/  VIADD R0, R12, 0x1 ;  /* 0x000000010c007836 */ /* 0x000fce0000000000 */
.L_x_293:
[----:B------:R-:W-:-:S03]  /*bcb0*/  UMOV UR6, 0xffffffff ;  /* 0xffffffff00067882 */ /* 0x000fc60000000000 */
[----:B------:R-:W-:Y:S05]  /*bcc0*/  BRA.DIV UR6, `(.L_x_282) ;  /* 0x0000000e06e07947 */ /* 0x000fea000b800000 */
[----:B------:R-:W-:-:S13]  /*bcd0*/  ELECT P1, URZ, PT ;  /* 0x00000000003f782f */ /* 0x000fda0003820000 */
.L_x_305:
[----:B------:R-:W0:Y:S01]  /*bce0*/  LDC R6, c[0x0][0x28c] ;  /* 0x0000a300ff067b82 */ /* 0x000e220000000800 */
[----:B------:R-:W-:Y:S01]  /*bcf0*/  BSSY B1, `(.L_x_283) ;  /* 0x0000045000017945 */ /* 0x000fe20003800000 */
[----:B0-----:R-:W-:-:S13]  /*bd00*/  ISETP.LT.OR P1, PT, R6, 0x1, !P1 ;  /* 0x000000010600780c */ /* 0x001fda0004f21670 */
[----:B------:R-:W-:Y:S05]  /*bd10*/  @P1 BRA `(.L_x_284) ;  /* 0x0000000400081947 */ /* 0x000fea0003800000 */
[----:B------:R-:W-:Y:S01]  /*bd20*/  IMAD.SHL.U32 R17, R14, 0x100, RZ ;  /* 0x000001000e117824 */ /* 0x000fe200078e00ff */
[----:B------:R-:W-:Y:S01]  /*bd30*/  CS2R R20, SRZ ;  /* 0x0000000000147805 */ /* 0x000fe2000001ff00 */
[C---:B------:R-:W-:Y:S02]  /*bd40*/  IMAD.SHL.U32 R23, R11.reuse, 0x100, RZ ;  /* 0x000001000b177824 */ /* 0x040fe400078e00ff */
[----:B------:R-:W-:Y:S02]  /*bd50*/  IMAD.SHL.U32 R18, R11, 0x80, RZ ;  /* 0x000000800b127824 */ /* 0x000fe400078e00ff */
[----:B------:R-:W-:Y:S02]  /*bd60*/  IMAD.MOV.U32 R6, RZ, RZ, R0 ;  /* 0x000000ffff067224 */ /* 0x000fe400078e0000 */
[----:B------:R-:W-:Y:S02]  /*bd70*/  IMAD.MOV.U32 R7, RZ, RZ, R5 ;  /* 0x000000ffff077224 */ /* 0x000fe400078e0005 */
[----:B------:R-:W-:-:S02]  /*bd80*/  IMAD.MOV.U32 R8, RZ, RZ, R13 ;  /* 0x000000ffff087224 */ /* 0x000fc400078e000d */
[----:B------:R-:W-:-:S07]  /*bd90*/  IMAD.MOV.U32 R22, RZ, RZ, RZ ;  /* 0x000000ffff167224 */ /* 0x000fce00078e00ff */
.L_x_288:
[----:B------:R-:W0:Y:S01]  /*bda0*/  S2R R14, SR_CgaCtaId ;  /* 0x00000000000e7919 */ /* 0x000e220000008800 */
[----:B------:R-:W-:Y:S01]  /*bdb0*/  MOV R9, 0x400 ;  /* 0x0000040000097802 */ /* 0x000fe20000000f00 */
[----:B------:R-:W1:Y:S03]  /*bdc0*/  @!P2 LDC R11, c[0x0][0x640] ;  /* 0x00019000ff0bab82 */ /* 0x000e660000000800 */
[----:B0-----:R-:W-:Y:S02]  /*bdd0*/  LEA R19, R14, R9, 0x18 ;  /* 0x000000090e137211 */ /* 0x001fe400078ec0ff */
[----:B------:R-:W-:-:S03]  /*bde0*/  SHF.L.U32 R9, R7, 0x1f, RZ ;  /* 0x0000001f07097819 */ /* 0x000fc600000006ff */
[----:B------:R-:W-:-:S04]  /*bdf0*/  IMAD R14, R8, 0x8, R19 ;  /* 0x00000008080e7824 */ /* 0x000fc800078e0213 */
[----:B------:R-:W0:Y:S02]  /*be00*/  SYNCS.PHASECHK.TRANS64.TRYWAIT P1, [R14+URZ+0x28], R9 ;  /* 0x000028090e0075a7 */ /* 0x000e24000802017f */
[----:B01----:R-:W-:Y:S05]  /*be10*/  @!P1 BRA `(.L_x_285) ;  /* 0x0000000c00ac9947 */ /* 0x003fea0003800000 */
.L_x_306:
[----:B0-----:R-:W-:Y:S01]  /*be20*/  PRMT R9, R16, 0x9910, RZ ;  /* 0x0000991010097816 */ /* 0x001fe200000000ff */
[----:B------:R0:W-:Y:S03]  /*be30*/  @!P2 SYNCS.ARRIVE.TRANS64 RZ, [R14+URZ], R11 ;  /* 0x0000000b0effa9a7 */ /* 0x0001e6000800003f */
[----:B------:R-:W-:-:S13]  /*be40*/  ISETP.NE.AND P1, PT, R9, 0x2, PT ;  /* 0x000000020900780c */ /* 0x000fda0003f25270 */
[----:B0-----:R-:W-:Y:S05]  /*be50*/  @P1 BRA `(.L_x_286) ;  /* 0x0000000000041947 */ /* 0x001fea0003800000 */
[----:B------:R-:W-:Y:S01]  /*be60*/  BPT.TRAP 0x1 ;  /* 0x000000040000795c */ /* 0x000fe20000300000 */
.L_x_286:
[----:B------:R-:W-:Y:S05]  /*be70*/  @P0 BRA `(.L_x_287) ;  /* 0x0000000000040947 */ /* 0x000fea0003800000 */
[----:B------:R-:W-:Y:S01]  /*be80*/  BPT.TRAP 0x1 ;  /* 0x000000040000795c */ /* 0x000fe20000300000 */
.L_x_287:
[--C-:B------:R-:W-:Y:S01]  /*be90*/  IMAD R9, R8, 0x2000, R19.reuse ;  /* 0x0000200008097824 */ /* 0x100fe200078e0213 */
[----:B------:R-:W-:Y:S01]  /*bea0*/  R2UR UR25, R14 ;  /* 0x000000000e1972ca */ /* 0x000fe200000e0000 */
[----:B------:R-:W-:Y:S01]  /*beb0*/  VIADD R6, R6, 0xffffffff ;  /* 0xffffffff06067836 */ /* 0x000fe20000000000 */
[----:B------:R-:W-:Y:S01]  /*bec0*/  R2UR UR28, R10 ;  /* 0x000000000a1c72ca */ /* 0x000fe200000e0000 */
[----:B------:R-:W-:Y:S01]  /*bed0*/  UIADD3 UR6, UP0, UR32, 0xf0, URZ ;  /* 0x000000f020067890 */ /* 0x000fe2000ff1e03f */
[----:B------:R-:W-:Y:S01]  /*bee0*/  R2UR UR24, R9 ;  /* 0x00000000091872ca */ /* 0x000fe200000e0000 */
[C-C-:B------:R-:W-:Y:S01]  /*bef0*/  IMAD R9, R8.reuse, 0x800, R19.reuse ;  /* 0x0000080008097824 */ /* 0x140fe200078e0213 */
[----:B------:R-:W-:Y:S01]  /*bf00*/  R2UR UR26, R21 ;  /* 0x00000000151a72ca */ /* 0x000fe200000e0000 */
[----:B------:R-:W-:Y:S01]  /*bf10*/  IMAD R19, R8, 0x8000, R19 ;  /* 0x0000800008137824 */ /* 0x000fe200078e0213 */
[----:B------:R-:W-:Y:S01]  /*bf20*/  R2UR UR27, R18 ;  /* 0x00000000121b72ca */ /* 0x000fe200000e0000 */
[----:B------:R-:W-:Y:S01]  /*bf30*/  UIADD3 UR14, UP1, UR32, 0x1f0, URZ ;  /* 0x000001f0200e7890 */ /* 0x000fe2000ff3e03f */
[----:B------:R-:W-:Y:S01]  /*bf40*/  R2UR UR16, R9 ;  /* 0x00000000091072ca */ /* 0x000fe200000e0000 */
[----:B------:R-:W-:Y:S01]  /*bf50*/  UIADD3 UR34, UP2, UR32, 0x2f0, URZ ;  /* 0x000002f020227890 */ /* 0x000fe2000ff5e03f */
[----:B------:R-:W-:Y:S01]  /*bf60*/  R2UR UR8, R19 ;  /* 0x00000000130872ca */ /* 0x000fe200000e0000 */
[----:B------:R-:W-:Y:S01]  /*bf70*/  UIADD3.X UR7, URZ, UR33, URZ, UP0, !UPT ;  /* 0x000000213f077290 */ /* 0x000fe200087fe43f */
[----:B------:R-:W-:Y:S01]  /*bf80*/  R2UR UR18, R23 ;  /* 0x00000000171272ca */ /* 0x000fe200000e0000 */
[----:B------:R-:W-:Y:S01]  /*bf90*/  UIADD3.X UR15, URZ, UR33, URZ, UP1, !UPT ;  /* 0x000000213f0f7290 */ /* 0x000fe20008ffe43f */
[----:B------:R-:W-:Y:S01]  /*bfa0*/  R2UR UR19, R22 ;  /* 0x00000000161372ca */ /* 0x000fe200000e0000 */
[----:B------:R-:W-:Y:S01]  /*bfb0*/  UIADD3 UR24, UR24, 0x100, URZ ;  /* 0x0000010018187890 */ /* 0x000fe2000fffe03f */
[----:B------:R-:W-:Y:S01]  /*bfc0*/  R2UR UR10, R20 ;  /* 0x00000000140a72ca */ /* 0x000fe200000e0000 */
[----:B------:R-:W-:Y:S01]  /*bfd0*/  VIADD R8, R8, 0x1 ;  /* 0x0000000108087836 */ /* 0x000fe20000000000 */
[----:B------:R-:W-:Y:S01]  /*bfe0*/  R2UR UR11, R17 ;  /* 0x00000000110b72ca */ /* 0x000fe200000e0000 */
[----:B------:R-:W-:Y:S01]  /*bff0*/  UIADD3.X UR35, URZ, UR33, URZ, UP2, !UPT ;  /* 0x000000213f237290 */ /* 0x000fe200097fe43f */
[----:B------:R-:W-:Y:S01]  /*c000*/  ISETP.GT.AND P4, PT, R6, 0x1, PT ;  /* 0x000000010600780c */ /* 0x000fe20003f84270 */
[----:B------:R-:W-:Y:S01]  /*c010*/  UIADD3 UR16, UR16, 0x32100, URZ ;  /* 0x0003210010107890 */ /* 0x000fe2000fffe03f */
[----:B------:R-:W-:Y:S01]  /*c020*/  ISETP.NE.AND P1, PT, R8, 0x5, PT ;  /* 0x000000050800780c */ /* 0x000fe20003f25270 */
[----:B------:R-:W-:Y:S01]  /*c030*/  UIADD3 UR8, UR8, 0xa100, URZ ;  /* 0x0000a10008087890 */ /* 0x000fe2000fffe03f */
[----:B------:R-:W-:Y:S01]  /*c040*/  VIADD R22, R22, 0x1 ;  /* 0x0000000116167836 */ /* 0x000fe20000000000 */
[----:B------:R-:W-:Y:S01]  /*c050*/  UMOV UR22, 0x0 ;  /* 0x0000000000167882 */ /* 0x000fe20000000000 */
[----:B------:R-:W-:Y:S01]  /*c060*/  UMOV UR23, 0x10000000 ;  /* 0x1000000000177882 */ /* 0x000fe20000000000 */
[----:B------:R-:W-:Y:S01]  /*c070*/  UMOV UR17, UR25 ;  /* 0x0000001900117c82 */ /* 0x000fe20008000000 */
[----:B------:R-:W-:Y:S01]  /*c080*/  UMOV UR20, UR28 ;  /* 0x0000001c00147c82 */ /* 0x000fe20008000000 */
[----:B------:R0:W-:Y:S01]  /*c090*/  UTMALDG.3D [UR24], [UR6], desc[UR22] ;  /* 0x00001618060075b4 */ /* 0x0001e20008011000 */
[----:B------:R-:W-:Y:S01]  /*c0a0*/  UMOV UR9, UR25 ;  /* 0x0000001900097c82 */ /* 0x000fe20008000000 */
[----:B------:R-:W-:Y:S01]  /*c0b0*/  UMOV UR12, UR28 ;  /* 0x0000001c000c7c82 */ /* 0x000fe20008000000 */
[----:B------:R-:W-:Y:S01]  /*c0c0*/  SEL R14, RZ, 0x1, P1 ;  /* 0x00000001ff0e7807 */ /* 0x000fe20000800000 */
[----:B------:R-:W-:Y:S01]  /*c0d0*/  VIADD R21, R21, 0x40 ;  /* 0x0000004015157836 */ /* 0x000fe20000000000 */
[----:B------:R-:W-:Y:S01]  /*c0e0*/  SEL R8, R8, RZ, P1 ;  /* 0x000000ff08087207 */ /* 0x000fe20000800000 */
[----:B------:R-:W-:Y:S01]  /*c0f0*/  VIADD R20, R20, 0x80 ;  /* 0x0000008014147836 */ /* 0x000fe20000000000 */
[----:B------:R-:W-:Y:S01]  /*c100*/  LOP3.LUT R7, R7, R14, RZ, 0x3c, !PT ;  /* 0x0000000e07077212 */ /* 0x000fe200078e3cff */
[----:B------:R0:W-:Y:S01]  /*c110*/  UTMALDG.3D [UR16], [UR14], desc[UR22] ;  /* 0x000016100e0075b4 */ /* 0x0001e20008011000 */
[----:B------:R0:W-:Y:S02]  /*c120*/  UTMALDG.3D [UR8], [UR34], desc[UR22] ;  /* 0x00001608220075b4 */ /* 0x0001e40008011000 */
[----:B0-----:R-:W-:Y:S05]  /*c130*/  @P4 BRA `(.L_x_288) ;  /* 0xfffffffc00184947 */ /* 0x001fea000383ffff */
.L_x_284:
[----:B------:R-:W-:Y:S05]  /*c140*/  BSYNC B1 ;  /* 0x0000000000017941 */ /* 0x000fea0003800000 */
.L_x_283:
[----:B------:R-:W-:Y:S01]  /*c150*/  LOP3.LUT P4, RZ, R15, 0xff, RZ, 0xc0, !PT ;  /* 0x000000ff0fff7812 */ /* 0x000fe2000788c0ff */
[----:B------:R-:W-:Y:S01]  /*c160*/  IMAD.IADD R13, R12, 0x1, R13 ;  /* 0x000000010c0d7824 */ /* 0x000fe200078e020d */
[----:B------:R-:W-:Y:S01]  /*c170*/  IADD3 R2, P5, R2, UR30, RZ ;  /* 0x0000001e02027c10 */ /* 0x000fe2000ffbe0ff */
[----:B------:R-:W-:Y:S01]  /*c180*/  ULDC.64 UR6, c[0x0][0x750] ;  /* 0x0001d40000067ab9 */ /* 0x000fe20000000a00 */
[----:B------:R-:W-:Y:S01]  /*c190*/  BSSY B1, `(.L_x_289) ;  /* 0x0000069000017945 */ /* 0x000fe20003800000 */
[----:B------:R-:W-:Y:S01]  /*c1a0*/  IMAD.MOV.U32 R11, RZ, RZ, -0x1 ;  /* 0xffffffffff0b7424 */ /* 0x000fe200078e00ff */
[----:B------:R-:W-:Y:S01]  /*c1b0*/  ISETP.GT.U32.AND P1, PT, R13, 0x4, PT ;  /* 0x000000040d00780c */ /* 0x000fe20003f24070 */
[----:B------:R-:W-:Y:S01]  /*c1c0*/  IMAD.MOV.U32 R14, RZ, RZ, -0x1 ;  /* 0xffffffffff0e7424 */ /* 0x000fe200078e00ff */
[----:B------:R-:W-:Y:S01]  /*c1d0*/  IADD3.X R3, R3, UR13, RZ, P5, !PT ;  /* 0x0000000d03037c10 */ /* 0x000fe2000affe4ff */
[----:B------:R-:W-:Y:S01]  /*c1e0*/  IMAD.MOV.U32 R10, RZ, RZ, -0x1 ;  /* 0xffffffffff0a7424 */ /* 0x000fe200078e00ff */
[----:B------:R-:W-:-:S02]  /*c1f0*/  ISETP.LT.U32.AND P1, PT, R12, 0x5, P1 ;  /* 0x000000050c00780c */ /* 0x000fc40000f21070 */
[----:B------:R-:W-:Y:S01]  /*c200*/  PRMT R15, RZ, 0x7610, R15 ;  /* 0x00007610ff0f7816 */ /* 0x000fe2000000000f */
[----:B------:R-:W0:Y:S01]  /*c210*/  @P4 S2R R7, SR_CgaCtaId ;  /* 0x0000000000074919 */ /* 0x000e220000008800 */
[----:B------:R-:W-:-:S04]  /*c220*/  @P4 MOV R6, 0x400 ;  /* 0x0000040000064802 */ /* 0x000fc80000000f00 */
[----:B0-----:R-:W-:Y:S01]  /*c230*/  @P4 LEA R8, R7, R6, 0x18 ;  /* 0x0000000607084211 */ /* 0x001fe200078ec0ff */
[----:B------:R-:W-:Y:S01]  /*c240*/  IMAD.WIDE.U32 R6, R13, -0x33333333, RZ ;  /* 0xcccccccd0d067825 */ /* 0x000fe200078e00ff */
[----:B------:R-:W-:Y:S02]  /*c250*/  SEL R6, RZ, 0x1, !P1 ;  /* 0x00000001ff067807 */ /* 0x000fe40004800000 */
[----:B------:R-:W-:Y:S01]  /*c260*/  ISETP.GE.U32.AND P1, PT, R2, UR6, PT ;  /* 0x0000000602007c0c */ /* 0x000fe2000bf26070 */
[----:B------:R0:W-:Y:S01]  /*c270*/  @P4 SYNCS.ARRIVE.TRANS64.A1T0 RZ, [R8+URZ+0x68], RZ ;  /* 0x000068ff08ff49a7 */ /* 0x0001e2000810003f */
[----:B------:R-:W-:Y:S02]  /*c280*/  ISETP.GE.U32.AND P4, PT, R12, 0x5, PT ;  /* 0x000000050c00780c */ /* 0x000fe40003f86070 */
[----:B------:R-:W-:Y:S02]  /*c290*/  ISETP.GE.U32.AND.EX P1, PT, R3, UR7, PT, P1 ;  /* 0x0000000703007c0c */ /* 0x000fe4000bf26110 */
[----:B------:R-:W-:-:S02]  /*c2a0*/  LOP3.LUT R5, R5, R6, RZ, 0x3c, !PT ;  /* 0x0000000605057212 */ /* 0x000fc400078e3cff */
[----:B------:R-:W-:Y:S02]  /*c2b0*/  PRMT R6, RZ, 0x7610, R6 ;  /* 0x00007610ff067816 */ /* 0x000fe40000000006 */
[----:B0-----:R-:W-:-:S05]  /*c2c0*/  SHF.R.U32.HI R8, RZ, 0x2, R7 ;  /* 0x00000002ff087819 */ /* 0x001fca0000011607 */
[----:B------:R-:W-:Y:S01]  /*c2d0*/  IMAD R13, R8, -0x5, R13 ;  /* 0xfffffffb080d7824 */ /* 0x000fe200078e020d */
[----:B------:R-:W-:Y:S01]  /*c2e0*/  @P4 LOP3.LUT R5, R5, 0x1, R8, 0x78, !PT ;  /* 0x0000000105054812 */ /* 0x000fe200078e7808 */
[----:B------:R-:W-:Y:S06]  /*c2f0*/  @P1 BRA `(.L_x_290) ;  /* 0x0000000400481947 */ /* 0x000fec0003800000 */
[----:B------:R-:W-:Y:S01]  /*c300*/  ULDC.64 UR6, c[0x0][0x728] ;  /* 0x0001ca0000067ab9 */ /* 0x000fe20000000a00 */
[----:B------:R-:W0:Y:S01]  /*c310*/  S2R R17, SR_CTAID.X ;  /* 0x0000000000117919 */ /* 0x000e220000002500 */
[----:B------:R-:W-:Y:S01]  /*c320*/  ISETP.NE.U32.AND P1, PT, RZ, UR6, PT ;  /* 0x00000006ff007c0c */ /* 0x000fe2000bf25070 */
[----:B------:R-:W-:Y:S01]  /*c330*/  ULDC UR9, c[0x0][0x730] ;  /* 0x0001cc0000097ab9 */ /* 0x000fe20000000800 */
[----:B------:R-:W-:Y:S01]  /*c340*/  IMAD.MOV.U32 R6, RZ, RZ, R2 ;  /* 0x000000ffff067224 */ /* 0x000fe200078e0002 */
[----:B------:R-:W1:Y:S01]  /*c350*/  S2R R14, SR_CTAID.Y ;  /* 0x00000000000e7919 */ /* 0x000e620000002600 */
[----:B------:R-:W-:Y:S01]  /*c360*/  ISETP.NE.AND.EX P1, PT, RZ, UR7, PT, P1 ;  /* 0x00000007ff007c0c */ /* 0x000fe2000bf25310 */
[----:B------:R-:W-:-:S12]  /*c370*/  IMAD.MOV.U32 R7, RZ, RZ, R3 ;  /* 0x000000ffff077224 */ /* 0x000fd800078e0003 */
[----:B------:R-:W-:Y:S05]  /*c380*/  @!P1 BRA `(.L_x_291) ;  /* 0x0000000000289947 */ /* 0x000fea0003800000 */
[----:B------:R-:W-:Y:S02]  /*c390*/  ULDC UR8, c[0x0][0x734] ;  /* 0x0001cd0000087ab9 */ /* 0x000fe40000000800 */
[----:B------:R-:W-:-:S05]  /*c3a0*/  IADD3 R11, P1, R2, UR8, RZ ;  /* 0x00000008020b7c10 */ /* 0x000fca000ff3e0ff */
[----:B------:R-:W-:-:S04]  /*c3b0*/  IMAD.X R19, RZ, RZ, R3, P1 ;  /* 0x000000ffff137224 */ /* 0x000fc800008e0603 */
[----:B------:R-:W-:-:S04]  /*c3c0*/  IMAD.WIDE.U32 R8, R19, UR6, RZ ;  /* 0x0000000613087c25 */ /* 0x000fc8000f8e00ff */
[----:B------:R-:W-:-:S04]  /*c3d0*/  IMAD.WIDE.U32 R8, P1, R11, UR7, R8 ;  /* 0x000000070b087c25 */ /* 0x000fc8000f820008 */
[----:B------:R-:W-:-:S04]  /*c3e0*/  IMAD.WIDE.U32 R10, R11, UR6, RZ ;  /* 0x000000060b0a7c25 */ /* 0x000fc8000f8e00ff */
[----:B------:R-:W-:Y:S01]  /*c3f0*/  IMAD.X R7, RZ, RZ, RZ, P1 ;  /* 0x000000ffff077224 */ /* 0x000fe200008e06ff */
[----:B------:R-:W-:Y:S01]  /*c400*/  IADD3 RZ, P1, R11, R8, RZ ;  /* 0x000000080bff7210 */ /* 0x000fe20007f3e0ff */
[----:B------:R-:W-:-:S04]  /*c410*/  IMAD.MOV.U32 R6, RZ, RZ, R9 ;  /* 0x000000ffff067224 */ /* 0x000fc800078e0009 */
[----:B------:R-:W-:-:S08]  /*c420*/  IMAD.WIDE.U32.X R6, R19, UR7, R6, P1 ;  /* 0x0000000713067c25 */ /* 0x000fd000088e0406 */
.L_x_291:
[--C-:B------:R-:W-:Y:S01]  /*c430*/  SHF.R.U64 R10, R6, UR9, R7.reuse ;  /* 0x00000009060a7c19 */ /* 0x100fe20008001207 */
[----:B------:R-:W-:Y:S01]  /*c440*/  ULDC.64 UR6, c[0x0][0x720] ;  /* 0x0001c80000067ab9 */ /* 0x000fe20000000a00 */
[----:B------:R-:W-:Y:S01]  /*c450*/  SHF.R.U32.HI R6, RZ, UR9, R7 ;  /* 0x00000009ff067c19 */ /* 0x000fe20008011607 */
[----:B------:R-:W2:Y:S01]  /*c460*/  LDC R22, c[0x0][0x144] ;  /* 0x00005100ff167b82 */ /* 0x000ea20000000800 */
[----:B------:R-:W-:Y:S01]  /*c470*/  IADD3 R9, P1, RZ, -R10, RZ ;  /* 0x8000000aff097210 */ /* 0x000fe20007f3e0ff */
[----:B------:R-:W-:Y:S01]  /*c480*/  ULDC.64 UR10, c[0x0][0x740] ;  /* 0x0001d000000a7ab9 */ /* 0x000fe20000000a00 */
[----:B0-----:R-:W-:Y:S01]  /*c490*/  I2FP.F32.U32 R11, R17 ;  /* 0x00000011000b7245 */ /* 0x001fe20000201000 */
[----:B------:R-:W-:Y:S02]  /*c4a0*/  ULDC UR8, c[0x0][0x708] ;  /* 0x0001c20000087ab9 */ /* 0x000fe40000000800 */
[----:B------:R-:W-:Y:S01]  /*c4b0*/  IMAD.X R6, RZ, RZ, ~R6, P1 ;  /* 0x000000ffff067224 */ /* 0x000fe200008e0e06 */
[----:B------:R-:W-:Y:S01]  /*c4c0*/  ISETP.NE.U32.AND P1, PT, RZ, UR10, PT ;  /* 0x0000000aff007c0c */ /* 0x000fe2000bf25070 */
[----:B------:R-:W0:Y:S02]  /*c4d0*/  LDC R19, c[0x0][0x148] ;  /* 0x00005200ff137b82 */ /* 0x000e240000000800 */
[----:B------:R-:W-:Y:S01]  /*c4e0*/  IMAD R8, R6, UR6, RZ ;  /* 0x0000000606087c24 */ /* 0x000fe2000f8e02ff */
[----:B------:R-:W-:Y:S01]  /*c4f0*/  ISETP.NE.AND.EX P1, PT, RZ, UR11, PT, P1 ;  /* 0x0000000bff007c0c */ /* 0x000fe2000bf25310 */
[----:B------:R-:W-:Y:S01]  /*c500*/  IMAD.WIDE.U32 R6, R9, UR6, R2 ;  /* 0x0000000609067c25 */ /* 0x000fe2000f8e0002 */
[----:B------:R-:W-:-:S03]  /*c510*/  ULDC UR6, c[0x0][0x150] ;  /* 0x0000540000067ab9 */ /* 0x000fc60000000800 */
[----:B------:R-:W-:Y:S02]  /*c520*/  IMAD R9, R9, UR7, R8 ;  /* 0x0000000709097c24 */ /* 0x000fe4000f8e0208 */
[----:B------:R-:W-:Y:S01]  /*c530*/  FMUL R8, R11, UR6 ;  /* 0x000000060b087c20 */ /* 0x000fe20008400000 */
[----:B------:R-:W-:Y:S01]  /*c540*/  ULDC UR6, c[0x0][0x718] ;  /* 0x0001c60000067ab9 */ /* 0x000fe20000000800 */
[----:B------:R-:W-:Y:S01]  /*c550*/  ULDC UR7, c[0x0][0x154] ;  /* 0x0000550000077ab9 */ /* 0x000fe20000000800 */
[----:B------:R-:W-:-:S03]  /*c560*/  IMAD.IADD R7, R7, 0x1, R9 ;  /* 0x0000000107077824 */ /* 0x000fc600078e0209 */
[----:B------:R-:W3:Y:S02]  /*c570*/  F2I.U32.TRUNC.NTZ R8, R8 ;  /* 0x0000000800087305 */ /* 0x000ee4000020f000 */
[----:B------:R-:W-:Y:S02]  /*c580*/  SHF.R.U64 R11, R6, UR6, R7 ;  /* 0x00000006060b7c19 */ /* 0x000fe40008001207 */
[----:B-1----:R-:W-:-:S05]  /*c590*/  I2FP.F32.U32 R6, R14 ;  /* 0x0000000e00067245 */ /* 0x002fca0000201000 */
[----:B------:R-:W-:Y:S01]  /*c5a0*/  FMUL R21, R6, UR7 ;  /* 0x0000000706157c20 */ /* 0x000fe20008400000 */
[----:B------:R-:W-:Y:S01]  /*c5b0*/  SHF.R.U32.HI R6, RZ, UR6, R7 ;  /* 0x00000006ff067c19 */ /* 0x000fe20008011607 */
[----:B------:R-:W-:-:S03]  /*c5c0*/  ULDC UR6, c[0x0][0x758] ;  /* 0x0001d60000067ab9 */ /* 0x000fc60000000800 */
[--C-:B------:R-:W-:Y:S01]  /*c5d0*/  SHF.R.U64 R20, R11, UR8, R6.reuse ;  /* 0x000000080b147c19 */ /* 0x100fe20008001206 */
[----:B------:R-:W1:Y:S01]  /*c5e0*/  F2I.U32.TRUNC.NTZ R21, R21 ;  /* 0x0000001500157305 */ /* 0x000e62000020f000 */
[----:B------:R-:W-:Y:S01]  /*c5f0*/  SHF.R.U32.HI R7, RZ, UR8, R6 ;  /* 0x00000008ff077c19 */ /* 0x000fe20008011606 */
[----:B---3--:R-:W-:-:S03]  /*c600*/  IMAD.MOV R8, RZ, RZ, -R8 ;  /* 0x000000ffff087224 */ /* 0x008fc600078e0a08 */
[----:B------:R-:W-:Y:S01]  /*c610*/  SHF.R.U64 R18, R20, UR6, R7 ;  /* 0x0000000614127c19 */ /* 0x000fe20008001207 */
[----:B--2---:R-:W-:Y:S01]  /*c620*/  IMAD R17, R22, R8, R17 ;  /* 0x0000000816117224 */ /* 0x004fe200078e0211 */
[----:B------:R-:W-:-:S03]  /*c630*/  SHF.R.U32.HI R23, RZ, UR6, R7 ;  /* 0x00000006ff177c19 */ /* 0x000fc60008011607 */
[----:B------:R-:W-:Y:S02]  /*c640*/  IMAD.MOV.U32 R6, RZ, RZ, R18 ;  /* 0x000000ffff067224 */ /* 0x000fe400078e0012 */
[----:B------:R-:W-:Y:S01]  /*c650*/  IMAD.MOV.U32 R7, RZ, RZ, R23 ;  /* 0x000000ffff077224 */ /* 0x000fe200078e0017 */
[----:B-1----:R-:W-:Y:S06]  /*c660*/  @!P1 BRA `(.L_x_292) ;  /* 0x0000000000289947 */ /* 0x002fec0003800000 */
[----:B------:R-:W-:Y:S02]  /*c670*/  ULDC UR6, c[0x0][0x74c] ;  /* 0x0001d30000067ab9 */ /* 0x000fe40000000800 */
[----:B------:R-:W-:-:S05]  /*c680*/  IADD3 R7, P1, R18, UR6, RZ ;  /* 0x0000000612077c10 */ /* 0x000fca000ff3e0ff */
[----:B------:R-:W-:-:S04]  /*c690*/  IMAD.X R23, RZ, RZ, R23, P1 ;  /* 0x000000ffff177224 */ /* 0x000fc800008e0617 */
[----:B------:R-:W-:-:S04]  /*c6a0*/  IMAD.WIDE.U32 R8, R23, UR10, RZ ;  /* 0x0000000a17087c25 */ /* 0x000fc8000f8e00ff */
[----:B------:R-:W-:-:S04]  /*c6b0*/  IMAD.WIDE.U32 R8, P1, R7, UR11, R8 ;  /* 0x0000000b07087c25 */ /* 0x000fc8000f820008 */
[----:B------:R-:W-:-:S04]  /*c6c0*/  IMAD.WIDE.U32 R6, R7, UR10, RZ ;  /* 0x0000000a07067c25 */ /* 0x000fc8000f8e00ff */
[----:B------:R-:W-:Y:S01]  /*c6d0*/  IMAD.MOV.U32 R6, RZ, RZ, R9 ;  /* 0x000000ffff067224 */ /* 0x000fe200078e0009 */
[----:B------:R-:W-:Y:S01]  /*c6e0*/  IADD3 RZ, P4, R7, R8, RZ ;  /* 0x0000000807ff7210 */ /* 0x000fe20007f9e0ff */
[----:B------:R-:W-:-:S04]  /*c6f0*/  IMAD.X R7, RZ, RZ, RZ, P1 ;  /* 0x000000ffff077224 */ /* 0x000fc800008e06ff */
[----:B------:R-:W-:-:S08]  /*c700*/  IMAD.WIDE.U32.X R6, R23, UR11, R6, P4 ;  /* 0x0000000b17067c25 */ /* 0x000fd0000a0e0406 */
.L_x_292:
[----:B------:R-:W-:Y:S01]  /*c710*/  ULDC UR6, c[0x0][0x748] ;  /* 0x0001d20000067ab9 */ /* 0x000fe20000000800 */
[----:B------:R-:W-:Y:S01]  /*c720*/  LOP3.LUT R20, R20, UR21, RZ, 0xc0, !PT ;  /* 0x0000001514147c12 */ /* 0x000fe2000f8ec0ff */
[----:B------:R-:W-:Y:S01]  /*c730*/  IMAD.MOV R21, RZ, RZ, -R21 ;  /* 0x000000ffff157224 */ /* 0x000fe200078e0a15 */
[----:B------:R-:W-:Y:S01]  /*c740*/  SHF.R.U64 R7, R6, UR6, R7 ;  /* 0x0000000606077c19 */ /* 0x000fe20008001207 */
[----:B------:R-:W-:Y:S01]  /*c750*/  ULDC UR6, c[0x0][0x738] ;  /* 0x0001ce0000067ab9 */ /* 0x000fe20000000800 */
[----:B------:R-:W-:Y:S01]  /*c760*/  LOP3.LUT R11, R11, UR4, RZ, 0xc0, !PT ;  /* 0x000000040b0b7c12 */ /* 0x000fe2000f8ec0ff */
[----:B0-----:R-:W-:Y:S01]  /*c770*/  @P3 IMAD R17, R19, R21, R14 ;  /* 0x0000001513113224 */ /* 0x001fe200078e020e */
[----:B------:R-:W-:Y:S01]  /*c780*/  ULDC UR7, c[0x0][0x710] ;  /* 0x0001c40000077ab9 */ /* 0x000fe20000000800 */
[----:B------:R-:W-:Y:S02]  /*c790*/  IMAD.MOV R9, RZ, RZ, -R7 ;  /* 0x000000ffff097224 */ /* 0x000fe400078e0a07 */
[----:B------:R-:W-:-:S02]  /*c7a0*/  IMAD R20, R7, UR5, R20 ;  /* 0x0000000507147c24 */ /* 0x000fc4000f8e0214 */
[----:B------:R-:W-:Y:S01]  /*c7b0*/  IMAD R18, R9, UR6, R18 ;  /* 0x0000000609127c24 */ /* 0x000fe2000f8e0212 */
[----:B------:R-:W-:Y:S01]  /*c7c0*/  ULDC UR6, c[0x0][0x700] ;  /* 0x0001c00000067ab9 */ /* 0x000fe20000000800 */
[----:B------:R-:W-:Y:S02]  /*c7d0*/  IMAD R17, R20, UR7, R17 ;  /* 0x0000000714117c24 */ /* 0x000fe4000f8e0211 */
[----:B------:R-:W-:Y:S02]  /*c7e0*/  IMAD R18, R18, UR6, R11 ;  /* 0x0000000612127c24 */ /* 0x000fe4000f8e020b */
[----:B------:R-:W-:-:S03]  /*c7f0*/  IMAD.MOV.U32 R6, RZ, RZ, 0x1 ;  /* 0x00000001ff067424 */ /* 0x000fc600078e00ff */
[----:B------:R-:W-:Y:S02]  /*c800*/  SEL R14, R18, R17, !P3 ;  /* 0x00000011120e7207 */ /* 0x000fe40005800000 */
[----:B------:R-:W-:-:S07]  /*c810*/  SEL R11, R17, R18, !P3 ;  /* 0x00000012110b7207 */ /* 0x000fce0005800000 */
.L_x_290:
[----:B------:R-:W-:Y:S05]  /*c820*/  BSYNC B1 ;  /* 0x0000000000017941 */ /* 0x000fea0003800000 */
.L_x_289:
[----:B------:R-:W-:-:S13]  /*c830*/  LOP3.LUT P1, RZ, R6, 0xff, RZ, 0xc0, !PT ;  /* 0x000000ff06ff7812 */ /* 0x000fda000782c0ff */
[----:B------:R-:W-:Y:S05]  /*c840*/  @P1 BRA `(.L_x_293) ;  /* 0xfffffff400181947 */ /* 0x000fea000383ffff */
[----:B------:R-:W-:Y:S05]  /*c850*/  BSYNC B0 ;  /* 0x0000000000007941 */ /* 0x000fea0003800000 */
.L_x_281:
[----:B------:R-:W-:-:S03]  /*c860*/  UMOV UR6, 0xffffffff ;  /* 0xffffffff00067882 */ /* 0x000fc60000000000 */
[----:B------:R-:W-:Y:S05]  /*c870*/  BRA.DIV UR6, `(.L_x_294) ;  /* 0x0000000606287947 */ /* 0x000fea000b800000 */
[----:B------:R-:W-:-:S13]  /*c880*/  ELECT P0, URZ, PT ;  /* 0x00000000003f782f */ /* 0x000fda0003800000 */
.L_x_309:
[----:B------:R-:W-:Y:S04]  /*c890*/  BSSY B0, `(.L_x_295) ;  /* 0x0000034000007945 */ /* 0x000fe80003800000 */
[----:B------:R-:W-:Y:S05]  /*c8a0*/  @!P0 BRA `(.L_x_296) ;  /* 0x0000000000c88947 */ /* 0x000fea0003800000 */
[----:B------:R-:W-:-:S04]  /*c8b0*/  LOP3.LUT R4, R4, 0x2, RZ, 0xfc, !PT ;  /* 0x0000000204047812 */ /* 0x000fc800078efcff */
[----:B------:R-:W-:-:S13]  /*c8c0*/  ISETP.NE.AND P0, PT, R4, 0x3, PT ;  /* 0x000000030400780c */ /* 0x000fda0003f05270 */
[----:B------:R-:W-:Y:S05]  /*c8d0*/  @!P0 BRA `(.L_x_297) ;  /* 0x0000000000048947 */ /* 0x000fea0003800000 */
[----:B------:R-:W-:Y:S01]  /*c8e0*/  BPT.TRAP 0x1 ;  /* 0x000000040000795c */ /* 0x000fe20000300000 */
.L_x_297:
[----:B------:R-:W0:Y:S01]  /*c8f0*/  S2R R3, SR_CgaCtaId ;  /* 0x0000000000037919 */ /* 0x000e220000008800 */
[----:B------:R-:W-:-:S04]  /*c900*/  MOV R0, 0x400 ;  /* 0x0000040000007802 */ /* 0x000fc80000000f00 */
[----:B0-----:R-:W-:Y:S02]  /*c910*/  LEA R0, R3, R0, 0x18 ;  /* 0x0000000003007211 */ /* 0x001fe400078ec0ff */
[----:B------:R-:W-:-:S03]  /*c920*/  SHF.L.U32 R3, R5, 0x1f, RZ ;  /* 0x0000001f05037819 */ /* 0x000fc600000006ff */
[----:B------:R-:W-:-:S04]  /*c930*/  VIADD R0, R0, 0x28 ;  /* 0x0000002800007836 */ /* 0x000fc80000000000 */
[C---:B------:R-:W-:Y:S02]  /*c940*/  IMAD R6, R13.reuse, 0x8, R0 ;  /* 0x000000080d067824 */ /* 0x040fe400078e0200 */
[----:B------:R-:W-:Y:S02]  /*c950*/  VIADD R13, R13, 0x1 ;  /* 0x000000010d0d7836 */ /* 0x000fe40000000000 */
[----:B------:R-:W0:Y:S03]  /*c960*/  SYNCS.PHASECHK.TRANS64.TRYWAIT P0, [R6+URZ], R3 ;  /* 0x00000003060075a7 */ /* 0x000e26000800017f */
[----:B------:R-:W-:-:S04]  /*c970*/  ISETP.NE.AND P1, PT, R13, 0x5, PT ;  /* 0x000000050d00780c */ /* 0x000fc80003f25270 */
[----:B------:R-:W-:Y:S02]  /*c980*/  SEL R2, RZ, 0x1, P1 ;  /* 0x00000001ff027807 */ /* 0x000fe40000800000 */
[----:B------:R-:W-:Y:S02]  /*c990*/  SEL R13, R13, RZ, P1 ;  /* 0x000000ff0d0d7207 */ /* 0x000fe40000800000 */
[----:B------:R-:W-:-:S03]  /*c9a0*/  LOP3.LUT R8, R5, R2, RZ, 0x3c, !PT ;  /* 0x0000000205087212 */ /* 0x000fc600078e3cff */
[----:B------:R-:W-:Y:S01]  /*c9b0*/  IMAD R7, R13, 0x8, R0 ;  /* 0x000000080d077824 */ /* 0x000fe200078e0200 */
[----:B------:R-:W-:Y:S01]  /*c9c0*/  SHF.L.U32 R4, R8, 0x1f, RZ ;  /* 0x0000001f08047819 */ /* 0x000fe200000006ff */
[----:B0-----:R-:W-:Y:S06]  /*c9d0*/  @!P0 BRA `(.L_x_298) ;  /* 0x0000000000f48947 */ /* 0x001fec0003800000 */
.L_x_310:
[----:B------:R-:W1:Y:S01]  /*c9e0*/  SYNCS.PHASECHK.TRANS64.TRYWAIT P0, [R7+URZ], R4 ;  /* 0x00000004070075a7 */ /* 0x000e62000800017f */
[----:B------:R-:W-:-:S05]  /*c9f0*/  VIADD R2, R13, 0x1 ;  /* 0x000000010d027836 */ /* 0x000fca0000000000 */
[----:B------:R-:W-:-:S04]  /*ca00*/  ISETP.NE.AND P1, PT, R2, 0x5, PT ;  /* 0x000000050200780c */ /* 0x000fc80003f25270 */
[----:B0-----:R-:W-:Y:S02]  /*ca10*/  SEL R3, RZ, 0x1, P1 ;  /* 0x00000001ff037807 */ /* 0x001fe40000800000 */
[----:B------:R-:W-:Y:S02]  /*ca20*/  SEL R9, R2, RZ, P1 ;  /* 0x000000ff02097207 */ /* 0x000fe40000800000 */
[----:B------:R-:W-:-:S03]  /*ca30*/  LOP3.LUT R8, R8, R3, RZ, 0x3c, !PT ;  /* 0x0000000308087212 */ /* 0x000fc600078e3cff */
[----:B------:R-:W-:Y:S01]  /*ca40*/  IMAD R10, R9, 0x8, R0 ;  /* 0x00000008090a7824 */ /* 0x000fe200078e0200 */
[----:B------:R-:W-:Y:S01]  /*ca50*/  SHF.L.U32 R5, R8, 0x1f, RZ ;  /* 0x0000001f08057819 */ /* 0x000fe200000006ff */
[----:B-1----:R-:W-:Y:S06]  /*ca60*/  @!P0 BRA `(.L_x_299) ;  /* 0x0000000000e48947 */ /* 0x002fec0003800000 */
.L_x_311:
[----:B------:R-:W1:Y:S01]  /*ca70*/  SYNCS.PHASECHK.TRANS64.TRYWAIT P0, [R10+URZ], R5 ;  /* 0x000000050a0075a7 */ /* 0x000e62000800017f */
[----:B------:R-:W-:-:S05]  /*ca80*/  VIADD R2, R9, 0x1 ;  /* 0x0000000109027836 */ /* 0x000fca0000000000 */
[----:B------:R-:W-:-:S04]  /*ca90*/  ISETP.NE.AND P1, PT, R2, 0x5, PT ;  /* 0x000000050200780c */ /* 0x000fc80003f25270 */
[----:B------:R-:W-:Y:S02]  /*caa0*/  SEL R3, RZ, 0x1, P1 ;  /* 0x00000001ff037807 */ /* 0x000fe40000800000 */
[----:B0-----:R-:W-:Y:S02]  /*cab0*/  SEL R7, R2, RZ, P1 ;  /* 0x000000ff02077207 */ /* 0x001fe40000800000 */
[----:B------:R-:W-:-:S03]  /*cac0*/  LOP3.LUT R9, R8, R3, RZ, 0x3c, !PT ;  /* 0x0000000308097212 */ /* 0x000fc600078e3cff */
[----:B------:R-:W-:Y:S01]  /*cad0*/  IMAD R11, R7, 0x8, R0 ;  /* 0x00000008070b7824 */ /* 0x000fe200078e0200 */
[----:B------:R-:W-:Y:S01]  /*cae0*/  SHF.L.U32 R6, R9, 0x1f, RZ ;  /* 0x0000001f09067819 */ /* 0x000fe200000006ff */
[----:B-1----:R-:W-:Y:S06]  /*caf0*/  @!P0 BRA `(.L_x_300) ;  /* 0x0000000000d48947 */ /* 0x002fec0003800000 */
.L_x_312:
[----:B------:R-:W1:Y:S01]  /*cb00*/  SYNCS.PHASECHK.TRANS64.TRYWAIT P0, [R11+URZ], R6 ;  /* 0x000000060b0075a7 */ /* 0x000e62000800017f */
[----:B------:R-:W-:-:S05]  /*cb10*/  VIADD R2, R7, 0x1 ;  /* 0x0000000107027836 */ /* 0x000fca0000000000 */
[----:B------:R-:W-:-:S04]  /*cb20*/  ISETP.NE.AND P1, PT, R2, 0x5, PT ;  /* 0x000000050200780c */ /* 0x000fc80003f25270 */
[----:B------:R-:W-:Y:S02]  /*cb30*/  SEL R4, RZ, 0x1, P1 ;  /* 0x00000001ff047807 */ /* 0x000fe40000800000 */
[----:B------:R-:W-:Y:S02]  /*cb40*/  SEL R3, R2, RZ, P1 ;  /* 0x000000ff02037207 */ /* 0x000fe40000800000 */
[----:B------:R-:W-:Y:S01]  /*cb50*/  LOP3.LUT R4, R9, R4, RZ, 0x3c, !PT ;  /* 0x0000000409047212 */ /* 0x000fe200078e3cff */
[----:B-1----:R-:W-:Y:S06]  /*cb60*/  @!P0 BRA `(.L_x_301) ;  /* 0x0000000000cc8947 */ /* 0x002fec0003800000 */
.L_x_313:
[----:B------:R-:W-:Y:S01]  /*cb70*/  IMAD R3, R3, 0x8, R0 ;  /* 0x0000000803037824 */ /* 0x000fe200078e0200 */
[----:B------:R-:W-:-:S07]  /*cb80*/  SHF.L.U32 R0, R4, 0x1f, RZ ;  /* 0x0000001f04007819 */ /* 0x000fce00000006ff */
.L_x_302:
[----:B--2---:R2:W3:Y:S02]  /*cb90*/  SYNCS.PHASECHK.TRANS64.TRYWAIT P0, [R3+URZ], R0 ;  /* 0x00000000030075a7 */ /* 0x0044e4000800017f */
[----:B---3--:R-:W-:Y:S05]  /*cba0*/  @!P0 NANOSLEEP.SYNCS 0x989680 ;  /* 0x009896800000895d */ /* 0x008fea0003900000 */
[----:B------:R-:W3:Y:S02]  /*cbb0*/  @!P0 SYNCS.PHASECHK.TRANS64 P0, [R3+URZ], R0 ;  /* 0x00000000030085a7 */ /* 0x000ee4000800007f */
[----:B---3--:R-:W-:Y:S05]  /*cbc0*/  @!P0 BRA `(.L_x_302) ;  /* 0xfffffffc00f08947 */ /* 0x008fea000383ffff */
.L_x_296:
[----:B------:R-:W-:Y:S05]  /*cbd0*/  BSYNC B0 ;  /* 0x0000000000007941 */ /* 0x000fea0003800000 */
.L_x_295:
[----:B------:R-:W-:Y:S05]  /*cbe0*/  EXIT ;  /* 0x000000000000794d */ /* 0x000fea0003800000 */
.L_x_17:
[----:B-1----:R-:W-:-:S04]  /*cbf0*/  IMAD.U32 R16, RZ, RZ, UR8 ;  /* 0x00000008ff107e24 */ /* 0x002fc8000f8e00ff */
[----:B------:R1:W4:Y:S03]  /*cc00*/  SYNCS.PHASECHK.TRANS64.TRYWAIT P0, [R16+URZ], R13 ;  /* 0x0000000d100075a7 */ /* 0x000326000800017f */
[----:B----4-:R-:W-:Y:S05]  /*cc10*/  @!P0 NANOSLEEP.SYNCS 0x989680 ;  /* 0x009896800000895d */ /* 0x010fea0003900000 */
[----:B------:R-:W4:Y:S02]  /*cc20*/  @!P0 SYNCS.PHASECHK.TRANS64 P0, [R16+URZ], R13 ;  /* 0x0000000d100085a7 */ /* 0x000f24000800007f */
[----:B----4-:R-:W-:Y:S05]  /*cc30*/  @!P0 BRA `(.L_x_17) ;  /* 0xfffffffc00ec8947 */ /* 0x010fea000383ffff */
[----:B------:R-:W-:Y:S05]  /*cc40*/  BRA `(.L_x_16) ;  /* 0xffffff4800707947 */ /* 0x000fea000383ffff */
.L_x_282:
[----:B------:R-:W-:Y:S01]  /*cc50*/  BSSY B1, `(.L_x_303) ;  /* 0x0000006000017945 */ /* 0x000fe20003800000 */
[----:B------:R-:W-:-:S07]  /*cc60*/  IMAD.MOV.U32 R6, RZ, RZ, -0x1 ;  /* 0xffffffffff067424 */ /* 0x000fce00078e00ff */
[----:B------:R-:W-:Y:S05]  /*cc70*/  WARPSYNC.COLLECTIVE R6, `(.L_x_304) ;  /* 0x00000000060c7348 */ /* 0x000fea0003c00000 */
[----:B------:R-:W-:Y:S02]  /*cc80*/  ELECT P1, UR62, PT ;  /* 0x00000000003e782f */ /* 0x000fe40003820000 */
[----:B------:R-:W-:Y:S01]  /*cc90*/  MOV R6, UR62 ;  /* 0x0000003e00067c02 */ /* 0x000fe20008000f00 */
[----:B------:R-:W-:Y:S10]  /*cca0*/  ENDCOLLECTIVE ;  /* 0x000000000000791b */ /* 0x000ff40003800000 */
.L_x_304:
[----:B------:R-:W-:Y:S05]  /*ccb0*/  BSYNC B1 ;  /* 0x0000000000017941 */ /* 0x000fea0003800000 */
.L_x_303:
[----:B------:R-:W-:Y:S05]  /*ccc0*/  BRA `(.L_x_305) ;  /* 0xfffffff000047947 */ /* 0x000fea000383ffff */
.L_x_285:
[----:B0-----:R0:W1:Y:S02]  /*ccd0*/  SYNCS.PHASECHK.TRANS64.TRYWAIT P1, [R14+URZ+0x28], R9 ;  /* 0x000028090e0075a7 */ /* 0x001064000802017f */
[----:B-1----:R-:W-:Y:S05]  /*cce0*/  @!P1 NANOSLEEP.SYNCS 0x989680 ;  /* 0x009896800000995d */ /* 0x002fea0003900000 */
[----:B------:R-:W1:Y:S02]  /*ccf0*/  @!P1 SYNCS.PHASECHK.TRANS64 P1, [R14+URZ+0x28], R9 ;  /* 0x000028090e0095a7 */ /* 0x000e64000802007f */
[----:B-1----:R-:W-:Y:S05]  /*cd00*/  @!P1 BRA `(.L_x_285) ;  /* 0xfffffffc00f09947 */ /* 0x002fea000383ffff */
[----:B------:R-:W-:Y:S05]  /*cd10*/  BRA `(.L_x_306) ;  /* 0xfffffff000407947 */ /* 0x000fea000383ffff */
.L_x_294:
[----:B------:R-:W-:Y:S01]  /*cd20*/  BSSY B0, `(.L_x_307) ;  /* 0x0000006000007945 */ /* 0x000fe20003800000 */
[----:B------:R-:W-:-:S07]  /*cd30*/  IMAD.MOV.U32 R6, RZ, RZ, -0x1 ;  /* 0xffffffffff067424 */ /* 0x000fce00078e00ff */
[----:B------:R-:W-:Y:S05]  /*cd40*/  WARPSYNC.COLLECTIVE R6, `(.L_x_308) ;  /* 0x00000000060c7348 */ /* 0x000fea0003c00000 */
[----:B------:R-:W-:Y:S02]  /*cd50*/  ELECT P1, UR62, PT ;  /* 0x00000000003e782f */ /* 0x000fe40003820000 */
[----:B------:R-:W-:Y:S01]  /*cd60*/  MOV R6, UR62 ;  /* 0x0000003e00067c02 */ /* 0x000fe20008000f00 */
[----:B------:R-:W-:Y:S10]  /*cd70*/  ENDCOLLECTIVE ;  /* 0x000000000000791b */ /* 0x000ff40003800000 */
.L_x_308:
[----:B------:R-:W-:Y:S05]  /*cd80*/  BSYNC B0 ;  /* 0x0000000000007941 */ /* 0x000fea0003800000 */
.L_x_307:
[----:B------:R-:W-:Y:S01]  /*cd90*/  PLOP3.LUT P0, PT, P1, PT, PT, 0x80, 0x0 ;  /* 0x000000000000781c */ /* 0x000fe20000f0f070 */
[----:B------:R-:W-:-:S12]  /*cda0*/  BRA `(.L_x_309) ;  /* 0xfffffff800b87947 */ /* 0x000fd8000383ffff */
.L_x_298:
[----:B0-----:R0:W1:Y:S02]  /*cdb0*/  SYNCS.PHASECHK.TRANS64.TRYWAIT P0, [R6+URZ], R3 ;  /* 0x00000003060075a7 */ /* 0x001064000800017f */
[----:B-1----:R-:W-:Y:S05]  /*cdc0*/  @!P0 NANOSLEEP.SYNCS 0x989680 ;  /* 0x009896800000895d */ /* 0x002fea0003900000 */
[----:B------:R-:W1:Y:S02]  /*cdd0*/  @!P0 SYNCS.PHASECHK.TRANS64 P0, [R6+URZ], R3 ;  /* 0x00000003060085a7 */ /* 0x000e64000800007f */
[----:B-1----:R-:W-:Y:S05]  /*cde0*/  @!P0 BRA `(.L_x_298) ;  /* 0xfffffffc00f08947 */ /* 0x002fea000383ffff */
[----:B------:R-:W-:Y:S05]  /*cdf0*/  BRA `(.L_x_310) ;  /* 0xfffffff800f87947 */ /* 0x000fea000383ffff */
.L_x_299:
[----:B0-----:R0:W1:Y:S02]  /*ce00*/  SYNCS.PHASECHK.TRANS64.TRYWAIT P0, [R7+URZ], R4 ;  /* 0x00000004070075a7 */ /* 0x001064000800017f */
[----:B-1----:R-:W-:Y:S05]  /*ce10*/  @!P0 NANOSLEEP.SYNCS 0x989680 ;  /* 0x009896800000895d */ /* 0x002fea0003900000 */
[----:B------:R-:W1:Y:S02]  /*ce20*/  @!P0 SYNCS.PHASECHK.TRANS64 P0, [R7+URZ], R4 ;  /* 0x00000004070085a7 */ /* 0x000e64000800007f */
[----:B-1----:R-:W-:Y:S05]  /*ce30*/  @!P0 BRA `(.L_x_299) ;  /* 0xfffffffc00f08947 */ /* 0x002fea000383ffff */
[----:B------:R-:W-:Y:S05]  /*ce40*/  BRA `(.L_x_311) ;  /* 0xfffffffc00087947 */ /* 0x000fea000383ffff */
.L_x_300:
[----:B0-----:R0:W1:Y:S02]  /*ce50*/  SYNCS.PHASECHK.TRANS64.TRYWAIT P0, [R10+URZ], R5 ;  /* 0x000000050a0075a7 */ /* 0x001064000800017f */
[----:B-1----:R-:W-:Y:S05]  /*ce60*/  @!P0 NANOSLEEP.SYNCS 0x989680 ;  /* 0x009896800000895d */ /* 0x002fea0003900000 */
[----:B------:R-:W1:Y:S02]  /*ce70*/  @!P0 SYNCS.PHASECHK.TRANS64 P0, [R10+URZ], R5 ;  /* 0x000000050a0085a7 */ /* 0x000e64000800007f */
[----:B-1----:R-:W-:Y:S05]  /*ce80*/  @!P0 BRA `(.L_x_300) ;  /* 0xfffffffc00f08947 */ /* 0x002fea000383ffff */
[----:B------:R-:W-:Y:S05]  /*ce90*/  BRA `(.L_x_312) ;  /* 0xfffffffc00187947 */ /* 0x000fea000383ffff */
.L_x_301:
[----:B-1----:R1:W2:Y:S02]  /*cea0*/  SYNCS.PHASECHK.TRANS64.TRYWAIT P0, [R11+URZ], R6 ;  /* 0x000000060b0075a7 */ /* 0x0022a4000800017f */
[----:B--2---:R-:W-:Y:S05]  /*ceb0*/  @!P0 NANOSLEEP.SYNCS 0x989680 ;  /* 0x009896800000895d */ /* 0x004fea0003900000 */
[----:B------:R-:W2:Y:S02]  /*cec0*/  @!P0 SYNCS.PHASECHK.TRANS64 P0, [R11+URZ], R6 ;  /* 0x000000060b0085a7 */ /* 0x000ea4000800007f */
[----:B--2---:R-:W-:Y:S05]  /*ced0*/  @!P0 BRA `(.L_x_301) ;  /* 0xfffffffc00f08947 */ /* 0x004fea000383ffff */
[----:B------:R-:W-:Y:S05]  /*cee0*/  BRA `(.L_x_313) ;  /* 0xfffffffc00207947 */ /* 0x000fea000383ffff */
.L_x_314:
[----:B------:R-:W-:-:S00]  /*cef0*/  BRA `(.L_x_314) ;  /* 0xfffffffc00fc7947 */ /* 0x000fc0000383ffff */
[----:B------:R-:W-:-:S00]  /*cf00*/  NOP ;  /* 0x0000000000007918 */ /* 0x000fc00000000000 */
[----:B------:R-:W-:-:S00]  /*cf10*/  NOP ;  /* 0x0000000000007918 */ /* 0x000fc00000000000 */
[----:B------:R-:W-:-:S00]  /*cf20*/  NOP ;  /* 0x0000000000007918 */ /* 0x000fc00000000000 */
[----:B------:R-:W-:-:S00]  /*cf30*/  NOP ;  /* 0x0000000000007918 */ /* 0x000fc00000000000 */
[----:B------:R-:W-:-:S00]  /*cf40*/  NOP ;  /* 0x0000000000007918 */ /* 0x000fc00000000000 */
[----:B------:R-:W-:-:S00]  /*cf50*/  NOP ;  /* 0x0000000000007918 */ /* 0x000fc00000000000 */
[----:B------:R-:W-:-:S00]  /*cf60*/  NOP ;  /* 0x0000000000007918 */ /* 0x000fc00000000000 */
[----:B------:R-:W-:-:S00]  /*cf70*/  NOP ;  /* 0x0000000000007918 */ /* 0x000fc00000000000 */
.L_x_315:


//--------------------- .nv.shared._ZN7cutlass13device_kernelINS_4gemm6kernel13GemmUniversalIN4cute5tupleIJiiiiEEENS1_10collective13CollectiveMmaINS1_40MainloopSm90TmaGmmaWarpSpecializedSparseILi5ENS5_IJNS4_1CILi1EEESB_SB_EEENS1_35KernelTmaWarpSpecializedCooperativeEEENS5_IJNSA_ILi128EEENSA_ILi256EEESF_EEEaNS5_IJNS4_6LayoutINS5_IJiNS5_IJNSA_ILi2EEEiEEEiEEENS5_IJlNS5_IJSB_SJ_EEElEEEEENSI_INS5_IJNS5_IJNSA_ILi64EEEiEEENS5_IJSF_iEEEiEEENS5_IJNS5_IJSF_NSA_ILi8192EEEEEENS5_IJSB_lEEElEEEEEEEEaNS5_IJlSB_lEEENS4_8TiledMMAINS4_8MMA_AtomIJNS4_4SM904GMMA6SPARSE28GMMA_64x256x64_S32S8S8_SS_TNILNS13_9SparseSelE0EEEEEENSI_INS5_IJSJ_SB_SB_EEENS5_IJSB_NSA_ILi0EEES1A_EEEEENS5_IJNS4_10UnderscoreES1D_S1D_EEEEENS4_13SM90_TMA_LOADENS4_14ComposedLayoutINS4_7SwizzleILi2ELi4ELi3EEENS4_25smem_sparse_ptr_flag_bitsILi2ELi8EEENSI_INS5_IJNS5_IJSB_NSA_ILi8EEEEEENS5_IJSJ_SP_EEEEEENS5_IJNS5_IJS1A_SF_EEESM_EEEEEEEvNS4_8identityES1G_NS1H_INS1I_ILi3ELi4ELi3EEENS4_18smem_ptr_flag_bitsILi8EEENSI_INS5_IJS1M_SF_EEENS5_IJSF_SB_EEEEEEEvS1U_EENS_8epilogue10collective6detail29Sm90TmaWarpSpecializedAdapterINS24_15DefaultEpilogueIiNS5_IJSB_llEEES28_NS23_6thread17LinearCombinationIiLi1EiiLNS29_9ScaleType4KindE0ELNS_15FloatRoundStyleE2EiEENS1_15EpilogueDefaultEEEEEvvEEEEvNT_6ParamsE --------------------------
	.section	.nv.shared._ZN7cutlass13device_kernelINS_4gemm6kernel13GemmUniversalIN4cute5tupleIJiiiiEEENS1_10collective13CollectiveMmaINS1_40MainloopSm90TmaGmmaWarpSpecializedSparseILi5ENS5_IJNS4_1CILi1EEESB_SB_EEENS1_35KernelTmaWarpSpecializedCooperativeEEENS5_IJNSA_ILi128EEENSA_ILi256EEESF_EEEaNS5_IJNS4_6LayoutINS5_IJiNS5_IJNSA_ILi2EEEiEEEiEEENS5_IJlNS5_IJSB_SJ_EEElEEEEENSI_INS5_IJNS5_IJNSA_ILi64EEEiEEENS5_IJSF_iEEEiEEENS5_IJNS5_IJSF_NSA_ILi8192EEEEEENS5_IJSB_lEEElEEEEEEEEaNS5_IJlSB_lEEENS4_8TiledMMAINS4_8MMA_AtomIJNS4_4SM904GMMA6SPARSE28GMMA_64x256x64_S32S8S8_SS_TNILNS13_9SparseSelE0EEEEEENSI_INS5_IJSJ_SB_SB_EEENS5_IJSB_NSA_ILi0EEES1A_EEEEENS5_IJNS4_10UnderscoreES1D_S1D_EEEEENS4_13SM90_TMA_LOADENS4_14ComposedLayoutINS4_7SwizzleILi2ELi4ELi3EEENS4_25smem_sparse_ptr_flag_bitsILi2ELi8EEENSI_INS5_IJNS5_IJSB_NSA_ILi8EEEEEENS5_IJSJ_SP_EEEEEENS5_IJNS5_IJS1A_SF_EEESM_EEEEEEEvNS4_8identityES1G_NS1H_INS1I_ILi3ELi4ELi3EEENS4_18smem_ptr_flag_bitsILi8EEENSI_INS5_IJS1M_SF_EEENS5_IJSF_SB_EEEEEEEvS1U_EENS_8epilogue10collective6detail29Sm90TmaWarpSpecializedAdapterINS24_15DefaultEpilogueIiNS5_IJSB_llEEES28_NS23_6thread17LinearCombinationIiLi1EiiLNS29_9ScaleType4KindE0ELNS_15FloatRoundStyleE2EiEENS1_15EpilogueDefaultEEEEEvvEEEEvNT_6ParamsE,"aw",@nobits
	.sectionflags	@""
	.align	16
	.zero		1024


//--------------------- .nv.shared.reserved.0     --------------------------
	.section	.nv.shared.reserved.0,"aw",@nobits
	.weak		__nv_reservedSMEM_offset_0_alias
	.size		__nv_reservedSMEM_offset_0_alias, 0, 0
	.other		__nv_reservedSMEM_offset_0_alias,@"STO_CUDA_RESERVED_SHARED STV_DEFAULT"
__nv_reservedSMEM_offset_0_alias:
	.zero		0


//--------------------- .nv.global                --------------------------
	.section	.nv.global,"aw",@nobits
.nv.global:
	.type		_ZN39_INTERNAL_0d8b0a52_4_k_cu_51c249b0_27854cute1_E,@object
	.size		_ZN39_INTERNAL_0d8b0a52_4_k_cu_51c249b0_27854cute1_E,(_ZN39_INTERNAL_0d8b0a52_4_k_cu_51c249b0_27854cuda3std3__45__cpo6cbeginE - _ZN39_INTERNAL_0d8b0a52_4_k_cu_51c249b0_27854cute1_E)
_ZN39_INTERNAL_0d8b0a52_4_k_cu_51c249b0_27854cute1_E:
	.zero		1
	.type		_ZN39_INTERNAL_0d8b0a52_4_k_cu_51c249b0_27854cuda3std3__45__cpo6cbeginE,@object
	.size		_ZN39_INTERNAL_0d8b0a52_4_k_cu_51c249b0_27854cuda3std3__45__cpo6cbeginE,(_ZN39_INTERNAL_0d8b0a52_4_k_cu_51c249b0_27854cuda3std3__48in_placeE - _ZN39_INTERNAL_0d8b0a52_4_k_cu_51c249b0_27854cuda3std3__45__cpo6cbeginE)
_ZN39_INTERNAL_0d8b0a52_4_k_cu_51c249b0_27854cuda3std3__45__cpo6cbeginE:
	.zero		1
	.type		_ZN39_INTERNAL_0d8b0a52_4_k_cu_51c249b0_27854cuda3std3__48in_placeE,@object
	.size		_ZN39_INTERNAL_0d8b0a52_4_k_cu_51c249b0_27854cuda3std3__48in_placeE,(_ZN39_INTERNAL_0d8b0a52_4_k_cu_51c249b0_27854cuda3std6ranges3__45__cpo9iter_moveE - _ZN39_INTERNAL_0d8b0a52_4_k_cu_51c249b0_27854cuda3std3__48in_placeE)
_ZN39_INTERNAL_0d8b0a52_4_k_cu_51c249b0_27854cuda3std3__48in_placeE:
	.zero		1
	.type		_ZN39_INTERNAL_0d8b0a52_4_k_cu_51c249b0_27854cuda3std6ranges3__45__cpo9iter_moveE,@object
	.size		_ZN39_INTERNAL_0d8b0a52_4_k_cu_51c249b0_27854cuda3std6ranges3__45__cpo9iter_moveE,(_ZN39_INTERNAL_0d8b0a52_4_k_cu_51c249b0_27854cuda3std3__45__cpo5beginE - _ZN39_INTERNAL_0d8b0a52_4_k_cu_51c249b0_27854cuda3std6ranges3__45__cpo9iter_moveE)
_ZN39_INTERNAL_0d8b0a52_4_k_cu_51c249b0_27854cuda3std6ranges3__45__cpo9iter_moveE:
	.zero		1
	.type		_ZN39_INTERNAL_0d8b0a52_4_k_cu_51c249b0_27854cuda3std3__45__cpo5beginE,@object
	.size		_ZN39_INTERNAL_0d8b0a52_4_k_cu_51c249b0_27854cuda3std3__45__cpo5beginE,(_ZN39_INTERNAL_0d8b0a52_4_k_cu_51c249b0_27854cuda3std3__441_GLOBAL__N__0d8b0a52_4_k_cu_51c249b0_27856ignoreE - _ZN39_INTERNAL_0d8b0a52_4_k_cu_51c249b0_27854cuda3std3__45__cpo5beginE)
_ZN39_INTERNAL_0d8b0a52_4_k_cu_51c249b0_27854cuda3std3__45__cpo5beginE:
	.zero		1
	.type		_ZN39_INTERNAL_0d8b0a52_4_k_cu_51c249b0_27854cuda3std3__441_GLOBAL__N__0d8b0a52_4_k_cu_51c249b0_27856ignoreE,@object
	.size		_ZN39_INTERNAL_0d8b0a52_4_k_cu_51c249b0_27854cuda3std3__441_GLOBAL__N__0d8b0a52_4_k_cu_51c249b0_27856ignoreE,(_ZN39_INTERNAL_0d8b0a52_4_k_cu_51c249b0_27854cute7productE - _ZN39_INTERNAL_0d8b0a52_4_k_cu_51c249b0_27854cuda3std3__441_GLOBAL__N__0d8b0a52_4_k_cu_51c249b0_27856ignoreE)
_ZN39_INTERNAL_0d8b0a52_4_k_cu_51c249b0_27854cuda3std3__441_GLOBAL__N__0d8b0a52_4_k_cu_51c249b0_27856ignoreE:
	.zero		1
	.type		_ZN39_INTERNAL_0d8b0a52_4_k_cu_51c249b0_27854cute7productE,@object
	.size		_ZN39_INTERNAL_0d8b0a52_4_k_cu_51c249b0_27854cute7productE,(_ZN39_INTERNAL_0d8b0a52_4_k_cu_51c249b0_27854cuda3std3__45__cpo3endE - _ZN39_INTERNAL_0d8b0a52_4_k_cu_51c249b0_27854cute7productE)
_ZN39_INTERNAL_0d8b0a52_4_k_cu_51c249b0_27854cute7productE:
	.zero		1
	.type		_ZN39_INTERNAL_0d8b0a52_4_k_cu_51c249b0_27854cuda3std3__45__cpo3endE,@object
	.size		_ZN39_INTERNAL_0d8b0a52_4_k_cu_51c249b0_27854cuda3std3__45__cpo3endE,(_ZN39_INTERNAL_0d8b0a52_4_k_cu_51c249b0_27854cuda3std3__419piecewise_constructE - _ZN39_INTERNAL_0d8b0a52_4_k_cu_51c249b0_27854cuda3std3__45__cpo3endE)
_ZN39_INTERNAL_0d8b0a52_4_k_cu_51c249b0_27854cuda3std3__45__cpo3endE:
	.zero		1
	.type		_ZN39_INTERNAL_0d8b0a52_4_k_cu_51c249b0_27854cuda3std3__419piecewise_constructE,@object
	.size		_ZN39_INTERNAL_0d8b0a52_4_k_cu_51c249b0_27854cuda3std3__419piecewise_constructE,(_ZN39_INTERNAL_0d8b0a52_4_k_cu_51c249b0_27854cuda3std3__45__cpo4cendE - _ZN39_INTERNAL_0d8b0a52_4_k_cu_51c249b0_27854cuda3std3__419piecewise_constructE)
_ZN39_INTERNAL_0d8b0a52_4_k_cu_51c249b0_27854cuda3std3__419piecewise_constructE:
	.zero		1
	.type		_ZN39_INTERNAL_0d8b0a52_4_k_cu_51c249b0_27854cuda3std3__45__cpo4cendE,@object
	.size		_ZN39_INTERNAL_0d8b0a52_4_k_cu_51c249b0_27854cuda3std3__45__cpo4cendE,(_ZN39_INTERNAL_0d8b0a52_4_k_cu_51c249b0_27854cuda3std6ranges3__45__cpo4swapE - _ZN39_INTERNAL_0d8b0a52_4_k_cu_51c249b0_27854cuda3std3__45__cpo4cendE)
_ZN39_INTERNAL_0d8b0a52_4_k_cu_51c249b0_27854cuda3std3__45__cpo4cendE:
	.zero		1
	.type		_ZN39_INTERNAL_0d8b0a52_4_k_cu_51c249b0_27854cuda3std6ranges3__45__cpo4swapE,@object
	.size		_ZN39_INTERNAL_0d8b0a52_4_k_cu_51c249b0_27854cuda3std6ranges3__45__cpo4swapE,(.L_7 - _ZN39_INTERNAL_0d8b0a52_4_k_cu_51c249b0_27854cuda3std6ranges3__45__cpo4swapE)
_ZN39_INTERNAL_0d8b0a52_4_k_cu_51c249b0_27854cuda3std6ranges3__45__cpo4swapE:
	.zero		1
.L_7:


//--------------------- .nv.constant0._ZN7cutlass13device_kernelINS_4gemm6kernel13GemmUniversalIN4cute5tupleIJiiiiEEENS1_10collective13CollectiveMmaINS1_40MainloopSm90TmaGmmaWarpSpecializedSparseILi5ENS5_IJNS4_1CILi1EEESB_SB_EEENS1_35KernelTmaWarpSpecializedCooperativeEEENS5_IJNSA_ILi128EEENSA_ILi256EEESF_EEEaNS5_IJNS4_6LayoutINS5_IJiNS5_IJNSA_ILi2EEEiEEEiEEENS5_IJlNS5_IJSB_SJ_EEElEEEEENSI_INS5_IJNS5_IJNSA_ILi64EEEiEEENS5_IJSF_iEEEiEEENS5_IJNS5_IJSF_NSA_ILi8192EEEEEENS5_IJSB_lEEElEEEEEEEEaNS5_IJlSB_lEEENS4_8TiledMMAINS4_8MMA_AtomIJNS4_4SM904GMMA6SPARSE28GMMA_64x256x64_S32S8S8_SS_TNILNS13_9SparseSelE0EEEEEENSI_INS5_IJSJ_SB_SB_EEENS5_IJSB_NSA_ILi0EEES1A_EEEEENS5_IJNS4_10UnderscoreES1D_S1D_EEEEENS4_13SM90_TMA_LOADENS4_14ComposedLayoutINS4_7SwizzleILi2ELi4ELi3EEENS4_25smem_sparse_ptr_flag_bitsILi2ELi8EEENSI_INS5_IJNS5_IJSB_NSA_ILi8EEEEEENS5_IJSJ_SP_EEEEEENS5_IJNS5_IJS1A_SF_EEESM_EEEEEEEvNS4_8identityES1G_NS1H_INS1I_ILi3ELi4ELi3EEENS4_18smem_ptr_flag_bitsILi8EEENSI_INS5_IJS1M_SF_EEENS5_IJSF_SB_EEEEEEEvS1U_EENS_8epilogue10collective6detail29Sm90TmaWarpSpecializedAdapterINS24_15DefaultEpilogueIiNS5_IJSB_llEEES28_NS23_6thread17LinearCombinationIiLi1EiiLNS29_9ScaleType4KindE0ELNS_15FloatRoundStyleE2EiEENS1_15EpilogueDefaultEEEEEvvEEEEvNT_6ParamsE --------------------------
	.section	.nv.constant0._ZN7cutlass13device_kernelINS_4gemm6kernel13GemmUniversalIN4cute5tupleIJiiiiEEENS1_10collective13CollectiveMmaINS1_40MainloopSm90TmaGmmaWarpSpecializedSparseILi5ENS5_IJNS4_1CILi1EEESB_SB_EEENS1_35KernelTmaWarpSpecializedCooperativeEEENS5_IJNSA_ILi128EEENSA_ILi256EEESF_EEEaNS5_IJNS4_6LayoutINS5_IJiNS5_IJNSA_ILi2EEEiEEEiEEENS5_IJlNS5_IJSB_SJ_EEElEEEEENSI_INS5_IJNS5_IJNSA_ILi64EEEiEEENS5_IJSF_iEEEiEEENS5_IJNS5_IJSF_NSA_ILi8192EEEEEENS5_IJSB_lEEElEEEEEEEEaNS5_IJlSB_lEEENS4_8TiledMMAINS4_8MMA_AtomIJNS4_4SM904GMMA6SPARSE28GMMA_64x256x64_S32S8S8_SS_TNILNS13_9SparseSelE0EEEEEENSI_INS5_IJSJ_SB_SB_EEENS5_IJSB_NSA_ILi0EEES1A_EEEEENS5_IJNS4_10UnderscoreES1D_S1D_EEEEENS4_13SM90_TMA_LOADENS4_14ComposedLayoutINS4_7SwizzleILi2ELi4ELi3EEENS4_25smem_sparse_ptr_flag_bitsILi2ELi8EEENSI_INS5_IJNS5_IJSB_NSA_ILi8EEEEEENS5_IJSJ_SP_EEEEEENS5_IJNS5_IJS1A_SF_EEESM_EEEEEEEvNS4_8identityES1G_NS1H_INS1I_ILi3ELi4ELi3EEENS4_18smem_ptr_flag_bitsILi8EEENSI_INS5_IJS1M_SF_EEENS5_IJSF_SB_EEEEEEEvS1U_EENS_8epilogue10collective6detail29Sm90TmaWarpSpecializedAdapterINS24_15DefaultEpilogueIiNS5_IJSB_llEEES28_NS23_6thread17LinearCombinationIiLi1EiiLNS29_9ScaleType4KindE0ELNS_15FloatRoundStyleE2EiEENS1_15EpilogueDefaultEEEEEvvEEEEvNT_6ParamsE,"a",@progbits
	.sectionflags	@""
	.align	4
.nv.constant0._ZN7cutlass13device_kernelINS_4gemm6kernel13GemmUniversalIN4cute5tupleIJiiiiEEENS1_10collective13CollectiveMmaINS1_40MainloopSm90TmaGmmaWarpSpecializedSparseILi5ENS5_IJNS4_1CILi1EEESB_SB_EEENS1_35KernelTmaWarpSpecializedCooperativeEEENS5_IJNSA_ILi128EEENSA_ILi256EEESF_EEEaNS5_IJNS4_6LayoutINS5_IJiNS5_IJNSA_ILi2EEEiEEEiEEENS5_IJlNS5_IJSB_SJ_EEElEEEEENSI_INS5_IJNS5_IJNSA_ILi64EEEiEEENS5_IJSF_iEEEiEEENS5_IJNS5_IJSF_NSA_ILi8192EEEEEENS5_IJSB_lEEElEEEEEEEEaNS5_IJlSB_lEEENS4_8TiledMMAINS4_8MMA_AtomIJNS4_4SM904GMMA6SPARSE28GMMA_64x256x64_S32S8S8_SS_TNILNS13_9SparseSelE0EEEEEENSI_INS5_IJSJ_SB_SB_EEENS5_IJSB_NSA_ILi0EEES1A_EEEEENS5_IJNS4_10UnderscoreES1D_S1D_EEEEENS4_13SM90_TMA_LOADENS4_14ComposedLayoutINS4_7SwizzleILi2ELi4ELi3EEENS4_25smem_sparse_ptr_flag_bitsILi2ELi8EEENSI_INS5_IJNS5_IJSB_NSA_ILi8EEEEEENS5_IJSJ_SP_EEEEEENS5_IJNS5_IJS1A_SF_EEESM_EEEEEEEvNS4_8identityES1G_NS1H_INS1I_ILi3ELi4ELi3EEENS4_18smem_ptr_flag_bitsILi8EEENSI_INS5_IJS1M_SF_EEENS5_IJSF_SB_EEEEEEEvS1U_EENS_8epilogue10collective6detail29Sm90TmaWarpSpecializedAdapterINS24_15DefaultEpilogueIiNS5_IJSB_llEEES28_NS23_6thread17LinearCombinationIiLi1EiiLNS29_9ScaleType4KindE0ELNS_15FloatRoundStyleE2EiEENS1_15EpilogueDefaultEEEEEvvEEEEvNT_6ParamsE:
	.zero		1920


//--------------------- SYMBOLS --------------------------

	.type		.nv.reservedSmem.offset0,@object
	.size		.nv.reservedSmem.offset0,0x4
